// auto-generated by cutlass_sweep.fmha — config: {"arch": "sm_90", "direction": "fwd", "dtype": "fp16", "head_dim": 224, "mask": "causal", "schedule": "cooperative", "tile_kv": 128, "tile_q": 128}
#include "cutlass/cutlass.h"
#include "cute/tensor.hpp"
#include "cutlass/device_kernel.h"
#include "cutlass/kernel_hardware_info.h"
#include "88_hopper_fmha/collective/fmha_fusion.hpp"
#include "88_hopper_fmha/kernel/fmha_kernel_builder.hpp"

using namespace cute;
using Element = cutlass::half_t;
using TileShape = Shape<_128, _128, _224>;
using StrideQ = cute::tuple<int, _1, cute::tuple<int, int>>;
using StrideK = cute::tuple<int, _1, cute::tuple<int, int>>;
using StrideV = cute::tuple<int, cute::_1, cute::tuple<int, int>>;

using Kernel = typename cutlass::fmha::kernel::FmhaBuilder<
    Element, float, float,
    TileShape, StrideQ, StrideK, StrideV,
    cutlass::fmha::collective::CausalFusion,
    cutlass::gemm::KernelTmaWarpSpecializedCooperative
  >::Kernel;

auto* _anchor = &cutlass::device_kernel<Kernel>;


// ===== COMPILED SASS (sm_90a) =====

	.target	sm_90a

	.elftype	@"ET_EXEC"


//--------------------- .note.nv.tkinfo           --------------------------
	.section	.note.nv.tkinfo,"",@"SHT_NOTE"
	.sectionflags	@"SHF_NOTE_NV_TKINFO"
	.tkinfo
        /*0018*/ 	.word	0x00000002
        /*0030*/ 	.string	""
        /*0030*/ 	.string	"ptxas"
        /*0030*/ 	.string	"Cuda compilation tools, release 13.0, V13.0.88"
        /*0030*/ 	.string	"Build cuda_13.0.r13.0/compiler.36424714_0"
        /*0030*/ 	.string	"-arch sm_90a -m 64 "



//--------------------- .note.nv.cuinfo           --------------------------
	.section	.note.nv.cuinfo,"",@"SHT_NOTE"
	.sectionflags	@"SHF_NOTE_NV_CUINFO"
        /*0018*/ 	.short	0x0002
        /*001a*/ 	.short	0x005a
        /*001c*/ 	.short	0x0082
	.zero		2


//--------------------- .nv.info                  --------------------------
	.section	.nv.info,"",@"SHT_CUDA_INFO"
	.align	4


	//----- nvinfo : EIATTR_REGCOUNT
	.align		4
        /*0000*/ 	.byte	0x04, 0x2f
        /*0002*/ 	.short	(.L_16 - .L_15)
	.align		4
.L_15:
        /*0004*/ 	.word	index@(_ZN7cutlass13device_kernelINS_4fmha6kernel28FmhaKernelTmaWarpSpecializedINS1_10collective30FmhaMainloopTmaWarpSpecializedINS_6half_tEffN4cute5tupleIJNS7_1CILi128EEESA_NS9_ILi224EEEEEENS8_IJiNS9_ILi1EEENS8_IJiiEEEEEESF_SF_NS4_12CausalFusionEJEEENS4_15FmhaFwdEpilogueIS6_fNS8_IJNS9_ILi64EEESB_SA_EEEEENS2_23IndividualTileSchedulerEJEEEEEvNT_6ParamsE)
        /*0008*/ 	.word	0x000000a8


	//----- nvinfo : EIATTR_FRAME_SIZE
	.align		4
.L_16:
        /*000c*/ 	.byte	0x04, 0x11
        /*000e*/ 	.short	(.L_18 - .L_17)
	.align		4
.L_17:
        /*0010*/ 	.word	index@($__internal_0_$__cuda_sm20_rcp_rn_f32_slowpath)
        /*0014*/ 	.word	0x00000000


	//----- nvinfo : EIATTR_FRAME_SIZE
	.align		4
.L_18:
        /*0018*/ 	.byte	0x04, 0x11
        /*001a*/ 	.short	(.L_20 - .L_19)
	.align		4
.L_19:
        /*001c*/ 	.word	index@(_ZN7cutlass13device_kernelINS_4fmha6kernel28FmhaKernelTmaWarpSpecializedINS1_10collective30FmhaMainloopTmaWarpSpecializedINS_6half_tEffN4cute5tupleIJNS7_1CILi128EEESA_NS9_ILi224EEEEEENS8_IJiNS9_ILi1EEENS8_IJiiEEEEEESF_SF_NS4_12CausalFusionEJEEENS4_15FmhaFwdEpilogueIS6_fNS8_IJNS9_ILi64EEESB_SA_EEEEENS2_23IndividualTileSchedulerEJEEEEEvNT_6ParamsE)
        /*0020*/ 	.word	0x00000000


	//----- nvinfo : EIATTR_MIN_STACK_SIZE
	.align		4
.L_20:
        /*0024*/ 	.byte	0x04, 0x12
        /*0026*/ 	.short	(.L_22 - .L_21)
	.align		4
.L_21:
        /*0028*/ 	.word	index@(_ZN7cutlass13device_kernelINS_4fmha6kernel28FmhaKernelTmaWarpSpecializedINS1_10collective30FmhaMainloopTmaWarpSpecializedINS_6half_tEffN4cute5tupleIJNS7_1CILi128EEESA_NS9_ILi224EEEEEENS8_IJiNS9_ILi1EEENS8_IJiiEEEEEESF_SF_NS4_12CausalFusionEJEEENS4_15FmhaFwdEpilogueIS6_fNS8_IJNS9_ILi64EEESB_SA_EEEEENS2_23IndividualTileSchedulerEJEEEEEvNT_6ParamsE)
        /*002c*/ 	.word	0x00000000
.L_22:


//--------------------- .nv.compat                --------------------------
	.section	.nv.compat,"",@"SHT_CUDA_COMPAT_INFO"
	.align	4
        /*0000*/ 	.byte	0x02, 0x09, 0x01, 0x00, 0x02, 0x02, 0x04, 0x00, 0x02, 0x05, 0x05, 0x00, 0x03, 0x07, 0x01, 0x01
        /*0010*/ 	.byte	0x02, 0x03, 0x01, 0x00, 0x02, 0x06, 0x01, 0x00, 0x04, 0x0b, 0x08, 0x00, 0x00, 0x00, 0x00, 0x00
        /*0020*/ 	.byte	0x00, 0x00, 0x00, 0x00


//--------------------- .nv.info._ZN7cutlass13device_kernelINS_4fmha6kernel28FmhaKernelTmaWarpSpecializedINS1_10collective30FmhaMainloopTmaWarpSpecializedINS_6half_tEffN4cute5tupleIJNS7_1CILi128EEESA_NS9_ILi224EEEEEENS8_IJiNS9_ILi1EEENS8_IJiiEEEEEESF_SF_NS4_12CausalFusionEJEEENS4_15FmhaFwdEpilogueIS6_fNS8_IJNS9_ILi64EEESB_SA_EEEEENS2_23IndividualTileSchedulerEJEEEEEvNT_6ParamsE --------------------------
	.section	.nv.info._ZN7cutlass13device_kernelINS_4fmha6kernel28FmhaKernelTmaWarpSpecializedINS1_10collective30FmhaMainloopTmaWarpSpecializedINS_6half_tEffN4cute5tupleIJNS7_1CILi128EEESA_NS9_ILi224EEEEEENS8_IJiNS9_ILi1EEENS8_IJiiEEEEEESF_SF_NS4_12CausalFusionEJEEENS4_15FmhaFwdEpilogueIS6_fNS8_IJNS9_ILi64EEESB_SA_EEEEENS2_23IndividualTileSchedulerEJEEEEEvNT_6ParamsE,"",@"SHT_CUDA_INFO"
	.sectionflags	@""
	.align	4


	//----- nvinfo : EIATTR_CUDA_API_VERSION
	.align		4
        /*0000*/ 	.byte	0x04, 0x37
        /*0002*/ 	.short	(.L_24 - .L_23)
.L_23:
        /*0004*/ 	.word	0x00000082


	//----- nvinfo : EIATTR_KPARAM_INFO
	.align		4
.L_24:
        /*0008*/ 	.byte	0x04, 0x17
        /*000a*/ 	.short	(.L_26 - .L_25)
.L_25:
        /*000c*/ 	.word	0x00000000
        /*0010*/ 	.short	0x0000
        /*0012*/ 	.short	0x0070
        /*0014*/ 	.byte	0x00, 0xf0, 0x01, 0x20


	//----- nvinfo : EIATTR_SPARSE_MMA_MASK
	.align		4
.L_26:
        /*0018*/ 	.byte	0x03, 0x50
        /*001a*/ 	.short	0x0000


	//----- nvinfo : EIATTR_MAXREG_COUNT
	.align		4
        /*001c*/ 	.byte	0x03, 0x1b
        /*001e*/ 	.short	0x00a8


	//----- nvinfo : EIATTR_NUM_BARRIERS
	.align		4
        /*0020*/ 	.byte	0x02, 0x4c
        /*0022*/ 	.byte	0x02
	.zero		1


	//----- nvinfo : EIATTR_EXTERNS
	.align		4
        /*0024*/ 	.byte	0x04, 0x0f
        /*0026*/ 	.short	(.L_28 - .L_27)


	//   ....[0]....
	.align		4
.L_27:
        /*0028*/ 	.word	index@(__assertfail)


	//----- nvinfo : EIATTR_MERCURY_ISA_VERSION
	.align		4
.L_28:
        /*002c*/ 	.byte	0x03, 0x5f
        /*002e*/ 	.short	0x0101


	//----- nvinfo : EIATTR_INT_WARP_WIDE_INSTR_OFFSETS
	.align		4
        /*0030*/ 	.byte	0x04, 0x31
        /*0032*/ 	.short	(.L_30 - .L_29)


	//   ....[0]....
.L_29:
        /*0034*/ 	.word	0x00000700


	//   ....[1]....
        /*0038*/ 	.word	0x00000710


	//   ....[2]....
        /*003c*/ 	.word	0x00000720


	//   ....[3]....
        /*0040*/ 	.word	0x00000730


	//   ....[4]....
        /*0044*/ 	.word	0x000007a0


	//----- nvinfo : EIATTR_COOP_GROUP_MASK_REGIDS
	.align		4
.L_30:
        /*0048*/ 	.byte	0x04, 0x29
        /*004a*/ 	.short	(.L_32 - .L_31)


	//   ....[0]....
.L_31:
        /*004c*/ 	.word	0xffffffff


	//   ....[1]....
        /*0050*/ 	.word	0xffffffff


	//   ....[2]....
        /*0054*/ 	.word	0xffffffff


	//   ....[3]....
        /*0058*/ 	.word	0xffffffff


	//   ....[4]....
        /*005c*/ 	.word	0xffffffff


	//   ....[5]....
        /*0060*/ 	.word	0xffffffff


	//   ....[6]....
        /*0064*/ 	.word	0xffffffff


	//   ....[7]....
        /*0068*/ 	.word	0xffffffff


	//   ....[8]....
        /*006c*/ 	.word	0xffffffff


	//   ....[9]....
        /*0070*/ 	.word	0xffffffff


	//   ....[10]....
        /*0074*/ 	.word	0xffffffff


	//   ....[11]....
        /*0078*/ 	.word	0xffffffff


	//   ....[12]....
        /*007c*/ 	.word	0xffffffff


	//   ....[13]....
        /*0080*/ 	.word	0xffffffff


	//   ....[14]....
        /*0084*/ 	.word	0xffffffff


	//   ....[15]....
        /*0088*/ 	.word	0xffffffff


	//   ....[16]....
        /*008c*/ 	.word	0xffffffff


	//   ....[17]....
        /*0090*/ 	.word	0xffffffff


	//   ....[18]....
        /*0094*/ 	.word	0xffffffff


	//   ....[19]....
        /*0098*/ 	.word	0xffffffff


	//   ....[20]....
        /*009c*/ 	.word	0xffffffff


	//   ....[21]....
        /*00a0*/ 	.word	0xffffffff


	//----- nvinfo : EIATTR_COOP_GROUP_INSTR_OFFSETS
	.align		4
.L_32:
        /*00a4*/ 	.byte	0x04, 0x28
        /*00a6*/ 	.short	(.L_34 - .L_33)


	//   ....[0]....
.L_33:
        /*00a8*/ 	.word	0x00000050


	//   ....[1]....
        /*00ac*/ 	.word	0x00000080


	//   ....[2]....
        /*00b0*/ 	.word	0x000001b0


	//   ....[3]....
        /*00b4*/ 	.word	0x00000380


	//   ....[4]....
        /*00b8*/ 	.word	0x00000540


	//   ....[5]....
        /*00bc*/ 	.word	0x000006a0


	//   ....[6]....
        /*00c0*/ 	.word	0x00002470


	//   ....[7]....
        /*00c4*/ 	.word	0x000025a0


	//   ....[8]....
        /*00c8*/ 	.word	0x000025b0


	//   ....[9]....
        /*00cc*/ 	.word	0x000025f0


	//   ....[10]....
        /*00d0*/ 	.word	0x00006100


	//   ....[11]....
        /*00d4*/ 	.word	0x00006130


	//   ....[12]....
        /*00d8*/ 	.word	0x00006860


	//   ....[13]....
        /*00dc*/ 	.word	0x00006af0


	//   ....[14]....
        /*00e0*/ 	.word	0x0000a790


	//   ....[15]....
        /*00e4*/ 	.word	0x0000a890


	//   ....[16]....
        /*00e8*/ 	.word	0x0000b3e0


	//   ....[17]....
        /*00ec*/ 	.word	0x0000b530


	//   ....[18]....
        /*00f0*/ 	.word	0x0000e420


	//   ....[19]....
        /*00f4*/ 	.word	0x0000e450


	//   ....[20]....
        /*00f8*/ 	.word	0x0000e4a0


	//   ....[21]....
        /*00fc*/ 	.word	0x0000e4c0


	//----- nvinfo : EIATTR_REG_RECONFIG
	.align		4
.L_34:
        /*0100*/ 	.byte	0x01, 0x54
	.zero		2


	//----- nvinfo : EIATTR_SYSCALL_OFFSETS
	.align		4
        /*0104*/ 	.byte	0x04, 0x46
        /*0106*/ 	.short	(.L_36 - .L_35)


	//   ....[0]....
.L_35:
        /*0108*/ 	.word	0x0000f3b0


	//   ....[1]....
        /*010c*/ 	.word	0x0000f520


	//----- nvinfo : EIATTR_MBARRIER_INSTR_OFFSETS
	.align		4
.L_36:
        /*0110*/ 	.byte	0x04, 0x39
        /*0112*/ 	.short	(.L_38 - .L_37)


	//   ....[0]....
.L_37:
        /*0114*/ 	.word	0x00000330
        /*0118*/ 	.word	0x000000ff
        /*011c*/ 	.word	0x00054050
        /*0120*/ 	.short	0x0100
        /*0122*/ 	.byte	0x09
	.zero		1


	//   ....[1]....
        /*0124*/ 	.word	0x00000340
        /*0128*/ 	.word	0x000000ff
        /*012c*/ 	.word	0x00054060
        /*0130*/ 	.short	0x0100
        /*0132*/ 	.byte	0x09
	.zero		1


	//   ....[2]....
        /*0134*/ 	.word	0x00000350
        /*0138*/ 	.word	0x000000ff
        /*013c*/ 	.word	0x00054058
        /*0140*/ 	.short	0x0100
        /*0142*/ 	.byte	0x09
	.zero		1


	//   ....[3]....
        /*0144*/ 	.word	0x00000360
        /*0148*/ 	.word	0x000000ff
        /*014c*/ 	.word	0x00054068
        /*0150*/ 	.short	0x0100
        /*0152*/ 	.byte	0x09
	.zero		1


	//   ....[4]....
        /*0154*/ 	.word	0x00000490
        /*0158*/ 	.word	0x000000ff
        /*015c*/ 	.word	0x00054000
        /*0160*/ 	.short	0x0100
        /*0162*/ 	.byte	0x09
	.zero		1


	//   ....[5]....
        /*0164*/ 	.word	0x000004a0
        /*0168*/ 	.word	0x000000ff
        /*016c*/ 	.word	0x00054028
        /*0170*/ 	.short	0x0100
        /*0172*/ 	.byte	0x09
	.zero		1


	//   ....[6]....
        /*0174*/ 	.word	0x000004b0
        /*0178*/ 	.word	0x000000ff
        /*017c*/ 	.word	0x00054008
        /*0180*/ 	.short	0x0100
        /*0182*/ 	.byte	0x09
	.zero		1


	//   ....[7]....
        /*0184*/ 	.word	0x000004c0
        /*0188*/ 	.word	0x000000ff
        /*018c*/ 	.word	0x00054030
        /*0190*/ 	.short	0x0100
        /*0192*/ 	.byte	0x09
	.zero		1


	//   ....[8]....
        /*0194*/ 	.word	0x000004d0
        /*0198*/ 	.word	0x000000ff
        /*019c*/ 	.word	0x00054010
        /*01a0*/ 	.short	0x0100
        /*01a2*/ 	.byte	0x09
	.zero		1


	//   ....[9]....
        /*01a4*/ 	.word	0x000004e0
        /*01a8*/ 	.word	0x000000ff
        /*01ac*/ 	.word	0x00054038
        /*01b0*/ 	.short	0x0100
        /*01b2*/ 	.byte	0x09
	.zero		1


	//   ....[10]....
        /*01b4*/ 	.word	0x000004f0
        /*01b8*/ 	.word	0x000000ff
        /*01bc*/ 	.word	0x00054018
        /*01c0*/ 	.short	0x0100
        /*01c2*/ 	.byte	0x09
	.zero		1


	//   ....[11]....
        /*01c4*/ 	.word	0x00000500
        /*01c8*/ 	.word	0x000000ff
        /*01cc*/ 	.word	0x00054040
        /*01d0*/ 	.short	0x0100
        /*01d2*/ 	.byte	0x09
	.zero		1


	//   ....[12]....
        /*01d4*/ 	.word	0x00000510
        /*01d8*/ 	.word	0x000000ff
        /*01dc*/ 	.word	0x00054020
        /*01e0*/ 	.short	0x0100
        /*01e2*/ 	.byte	0x09
	.zero		1


	//   ....[13]....
        /*01e4*/ 	.word	0x00000520
        /*01e8*/ 	.word	0x000000ff
        /*01ec*/ 	.word	0x00054048
        /*01f0*/ 	.short	0x0100
        /*01f2*/ 	.byte	0x09
	.zero		1


	//   ....[14]....
        /*01f4*/ 	.word	0x00000650
        /*01f8*/ 	.word	0x000000ff
        /*01fc*/ 	.word	0x00054070
        /*0200*/ 	.short	0x0100
        /*0202*/ 	.byte	0x09
	.zero		1


	//   ....[15]....
        /*0204*/ 	.word	0x00000660
        /*0208*/ 	.word	0x000000ff
        /*020c*/ 	.word	0x00054080
        /*0210*/ 	.short	0x0100
        /*0212*/ 	.byte	0x09
	.zero		1


	//   ....[16]....
        /*0214*/ 	.word	0x00000670
        /*0218*/ 	.word	0x000000ff
        /*021c*/ 	.word	0x00054078
        /*0220*/ 	.short	0x0100
        /*0222*/ 	.byte	0x09
	.zero		1


	//   ....[17]....
        /*0224*/ 	.word	0x00000680
        /*0228*/ 	.word	0x000000ff
        /*022c*/ 	.word	0x00054088
        /*0230*/ 	.short	0x0100
        /*0232*/ 	.byte	0x09
	.zero		1


	//   ....[18]....
        /*0234*/ 	.word	0x000007c0
        /*0238*/ 	.word	0x000000ff
        /*023c*/ 	.word	0x00054090
        /*0240*/ 	.short	0x0100
        /*0242*/ 	.byte	0x06
	.zero		1


	//   ....[19]....
        /*0244*/ 	.word	0x000007d0
        /*0248*/ 	.word	0x000000ff
        /*024c*/ 	.word	0x00054098
        /*0250*/ 	.short	0x0100
        /*0252*/ 	.byte	0x06
	.zero		1


	//   ....[20]....
        /*0254*/ 	.word	0x000007e0
        /*0258*/ 	.word	0x000000ff
        /*025c*/ 	.word	0x000540a0
        /*0260*/ 	.short	0x0100
        /*0262*/ 	.byte	0x06
	.zero		1


	//   ....[21]....
        /*0264*/ 	.word	0x000007f0
        /*0268*/ 	.word	0x000000ff
        /*026c*/ 	.word	0x000540a8
        /*0270*/ 	.short	0x0100
        /*0272*/ 	.byte	0x06
	.zero		1


	//   ....[22]....
        /*0274*/ 	.word	0x000008f0
        /*0278*/ 	.word	0x000000ff
        /*027c*/ 	.word	0x000540c0
        /*0280*/ 	.short	0x0100
        /*0282*/ 	.byte	0x09
	.zero		1


	//   ....[23]....
        /*0284*/ 	.word	0x00000900
        /*0288*/ 	.word	0x000000ff
        /*028c*/ 	.word	0x000540e0
        /*0290*/ 	.short	0x0100
        /*0292*/ 	.byte	0x09
	.zero		1


	//   ....[24]....
        /*0294*/ 	.word	0x00000910
        /*0298*/ 	.word	0x000000ff
        /*029c*/ 	.word	0x000540c8
        /*02a0*/ 	.short	0x0100
        /*02a2*/ 	.byte	0x09
	.zero		1


	//   ....[25]....
        /*02a4*/ 	.word	0x00000920
        /*02a8*/ 	.word	0x000000ff
        /*02ac*/ 	.word	0x000540e8
        /*02b0*/ 	.short	0x0100
        /*02b2*/ 	.byte	0x09
	.zero		1


	//   ....[26]....
        /*02b4*/ 	.word	0x00000930
        /*02b8*/ 	.word	0x000000ff
        /*02bc*/ 	.word	0x000540d0
        /*02c0*/ 	.short	0x0100
        /*02c2*/ 	.byte	0x09
	.zero		1


	//   ....[27]....
        /*02c4*/ 	.word	0x00000940
        /*02c8*/ 	.word	0x000000ff
        /*02cc*/ 	.word	0x000540f0
        /*02d0*/ 	.short	0x0100
        /*02d2*/ 	.byte	0x09
	.zero		1


	//   ....[28]....
        /*02d4*/ 	.word	0x00000950
        /*02d8*/ 	.word	0x000000ff
        /*02dc*/ 	.word	0x000540d8
        /*02e0*/ 	.short	0x0100
        /*02e2*/ 	.byte	0x09
	.zero		1


	//   ....[29]....
        /*02e4*/ 	.word	0x00000960
        /*02e8*/ 	.word	0x000000ff
        /*02ec*/ 	.word	0x000540f8
        /*02f0*/ 	.short	0x0100
        /*02f2*/ 	.byte	0x09
	.zero		1


	//   ....[30]....
        /*02f4*/ 	.word	0x00000fd0
        /*02f8*/ 	.word	0x000000ff
        /*02fc*/ 	.word	0x00054050
        /*0300*/ 	.short	0x010a
        /*0302*/ 	.byte	0x05
	.zero		1


	//   ....[31]....
        /*0304*/ 	.word	0x00001060
        /*0308*/ 	.word	0x000000ff
        /*030c*/ 	.word	0x00054000
        /*0310*/ 	.short	0x010a
        /*0312*/ 	.byte	0x3d
	.zero		1


	//   ....[32]....
        /*0314*/ 	.word	0x000010d0
        /*0318*/ 	.word	0x000000ff
        /*031c*/ 	.word	0xfffffff8
        /*0320*/ 	.short	0x010a
        /*0322*/ 	.byte	0x04
	.zero		1


	//   ....[33]....
        /*0324*/ 	.word	0x00004260
        /*0328*/ 	.word	0x00000007
        /*032c*/ 	.word	0x00000000
        /*0330*/ 	.short	0x0101
        /*0332*/ 	.byte	0x0e
	.zero		1


	//   ....[34]....
        /*0334*/ 	.word	0x00004470
        /*0338*/ 	.word	0x000000ff
        /*033c*/ 	.word	0x00054008
        /*0340*/ 	.short	0x010a
        /*0342*/ 	.byte	0x3d
	.zero		1


	//   ....[35]....
        /*0344*/ 	.word	0x00005810
        /*0348*/ 	.word	0x000000ff
        /*034c*/ 	.word	0x00000000
        /*0350*/ 	.short	0x0101
        /*0352*/ 	.byte	0x04
	.zero		1


	//   ....[36]....
        /*0354*/ 	.word	0x00005950
        /*0358*/ 	.word	0x000000ff
        /*035c*/ 	.word	0x00054000
        /*0360*/ 	.short	0x010a
        /*0362*/ 	.byte	0x05
	.zero		1


	//   ....[37]....
        /*0364*/ 	.word	0x00007d40
        /*0368*/ 	.word	0x000000ff
        /*036c*/ 	.word	0x00054000
        /*0370*/ 	.short	0x010a
        /*0372*/ 	.byte	0x06
	.zero		1


	//   ....[38]....
        /*0374*/ 	.word	0x000085a0
        /*0378*/ 	.word	0x000000ff
        /*037c*/ 	.word	0x00054000
        /*0380*/ 	.short	0x010a
        /*0382*/ 	.byte	0x06
	.zero		1


	//   ....[39]....
        /*0384*/ 	.word	0x000097c0
        /*0388*/ 	.word	0x000000ff
        /*038c*/ 	.word	0x00000000
        /*0390*/ 	.short	0x0101
        /*0392*/ 	.byte	0x06
	.zero		1


	//   ....[40]....
        /*0394*/ 	.word	0x00009870
        /*0398*/ 	.word	0x000000ff
        /*039c*/ 	.word	0x00000000
        /*03a0*/ 	.short	0x0101
        /*03a2*/ 	.byte	0x06
	.zero		1


	//   ....[41]....
        /*03a4*/ 	.word	0x00009a10
        /*03a8*/ 	.word	0x000000ff
        /*03ac*/ 	.word	0x00054000
        /*03b0*/ 	.short	0x010a
        /*03b2*/ 	.byte	0x05
	.zero		1


	//   ....[42]....
        /*03b4*/ 	.word	0x0000c790
        /*03b8*/ 	.word	0x000000ff
        /*03bc*/ 	.word	0x00054000
        /*03c0*/ 	.short	0x010a
        /*03c2*/ 	.byte	0x06
	.zero		1


	//   ....[43]....
        /*03c4*/ 	.word	0x0000d040
        /*03c8*/ 	.word	0x000000ff
        /*03cc*/ 	.word	0x00054000
        /*03d0*/ 	.short	0x010a
        /*03d2*/ 	.byte	0x06
	.zero		1


	//   ....[44]....
        /*03d4*/ 	.word	0x0000e260
        /*03d8*/ 	.word	0x000000ff
        /*03dc*/ 	.word	0x00000000
        /*03e0*/ 	.short	0x0101
        /*03e2*/ 	.byte	0x06
	.zero		1


	//   ....[45]....
        /*03e4*/ 	.word	0x0000e310
        /*03e8*/ 	.word	0x000000ff
        /*03ec*/ 	.word	0x00000000
        /*03f0*/ 	.short	0x0101
        /*03f2*/ 	.byte	0x06
	.zero		1


	//   ....[46]....
        /*03f4*/ 	.word	0x0000ece0
        /*03f8*/ 	.word	0x000000ff
        /*03fc*/ 	.word	0x00000008
        /*0400*/ 	.short	0x010a
        /*0402*/ 	.byte	0x05
	.zero		1


	//   ....[47]....
        /*0404*/ 	.word	0x00010d30
        /*0408*/ 	.word	0x00000000
        /*040c*/ 	.word	0x00054090
        /*0410*/ 	.short	0x0101
        /*0412*/ 	.byte	0x3d
	.zero		1


	//   ....[48]....
        /*0414*/ 	.word	0x00010f00
        /*0418*/ 	.word	0x00000004
        /*041c*/ 	.word	0x00054060
        /*0420*/ 	.short	0x010a
        /*0422*/ 	.byte	0x3f
	.zero		1


	//   ....[49]....
        /*0424*/ 	.word	0x00011350
        /*0428*/ 	.word	0x00000005
        /*042c*/ 	.word	0x00054028
        /*0430*/ 	.short	0x010a
        /*0432*/ 	.byte	0x3f
	.zero		1


	//   ....[50]....
        /*0434*/ 	.word	0x000117f0
        /*0438*/ 	.word	0x00000004
        /*043c*/ 	.word	0x00054060
        /*0440*/ 	.short	0x010a
        /*0442*/ 	.byte	0x3f
	.zero		1


	//   ....[51]....
        /*0444*/ 	.word	0x00011cc0
        /*0448*/ 	.word	0x00000003
        /*044c*/ 	.word	0x00054028
        /*0450*/ 	.short	0x010a
        /*0452*/ 	.byte	0x3f
	.zero		1


	//   ....[52]....
        /*0454*/ 	.word	0x00012230
        /*0458*/ 	.word	0x00000007
        /*045c*/ 	.word	0x00054028
        /*0460*/ 	.short	0x010a
        /*0462*/ 	.byte	0x3f
	.zero		1


	//   ....[53]....
        /*0464*/ 	.word	0x00012700
        /*0468*/ 	.word	0x00000004
        /*046c*/ 	.word	0x00054028
        /*0470*/ 	.short	0x010a
        /*0472*/ 	.byte	0x3f
	.zero		1


	//   ....[54]....
        /*0474*/ 	.word	0x00012bc0
        /*0478*/ 	.word	0x00000006
        /*047c*/ 	.word	0x00054050
        /*0480*/ 	.short	0x010a
        /*0482*/ 	.byte	0x3f
	.zero		1


	//   ....[55]....
        /*0484*/ 	.word	0x00012c20
        /*0488*/ 	.word	0x00000003
        /*048c*/ 	.word	0x00054000
        /*0490*/ 	.short	0x010a
        /*0492*/ 	.byte	0x3f
	.zero		1


	//   ....[56]....
        /*0494*/ 	.word	0x00012c90
        /*0498*/ 	.word	0x00000007
        /*049c*/ 	.word	0xfffffff8
        /*04a0*/ 	.short	0x010a
        /*04a2*/ 	.byte	0x3f
	.zero		1


	//   ....[57]....
        /*04a4*/ 	.word	0x00012cf0
        /*04a8*/ 	.word	0x0000000f
        /*04ac*/ 	.word	0x00054008
        /*04b0*/ 	.short	0x010a
        /*04b2*/ 	.byte	0x3f
	.zero		1


	//   ....[58]....
        /*04b4*/ 	.word	0x00012d50
        /*04b8*/ 	.word	0x00000011
        /*04bc*/ 	.word	0x00054000
        /*04c0*/ 	.short	0x010a
        /*04c2*/ 	.byte	0x3f
	.zero		1


	//   ....[59]....
        /*04c4*/ 	.word	0x00012db0
        /*04c8*/ 	.word	0x0000000e
        /*04cc*/ 	.word	0x00054000
        /*04d0*/ 	.short	0x010a
        /*04d2*/ 	.byte	0x3f
	.zero		1


	//   ....[60]....
        /*04d4*/ 	.word	0x00012e10
        /*04d8*/ 	.word	0x00000012
        /*04dc*/ 	.word	0x00054000
        /*04e0*/ 	.short	0x010a
        /*04e2*/ 	.byte	0x3f
	.zero		1


	//   ....[61]....
        /*04e4*/ 	.word	0x00012e70
        /*04e8*/ 	.word	0x0000000e
        /*04ec*/ 	.word	0x00054000
        /*04f0*/ 	.short	0x010a
        /*04f2*/ 	.byte	0x3f
	.zero		1


	//   ....[62]....
        /*04f4*/ 	.word	0x00012ee0
        /*04f8*/ 	.word	0x00000005
        /*04fc*/ 	.word	0x00000008
        /*0500*/ 	.short	0x010a
        /*0502*/ 	.byte	0x3f
	.zero		1


	//   ....[63]....
        /*0504*/ 	.word	0x00012f30
        /*0508*/ 	.word	0x00000004
        /*050c*/ 	.word	0x00054060
        /*0510*/ 	.short	0x010a
        /*0512*/ 	.byte	0x3f
	.zero		1


	//   ....[64]....
        /*0514*/ 	.word	0x00012f80
        /*0518*/ 	.word	0x00000005
        /*051c*/ 	.word	0x00054028
        /*0520*/ 	.short	0x010a
        /*0522*/ 	.byte	0x3f
	.zero		1


	//   ....[65]....
        /*0524*/ 	.word	0x00012fd0
        /*0528*/ 	.word	0x00000004
        /*052c*/ 	.word	0x00054060
        /*0530*/ 	.short	0x010a
        /*0532*/ 	.byte	0x3f
	.zero		1


	//   ....[66]....
        /*0534*/ 	.word	0x00013020
        /*0538*/ 	.word	0x00000003
        /*053c*/ 	.word	0x00054028
        /*0540*/ 	.short	0x010a
        /*0542*/ 	.byte	0x3f
	.zero		1


	//   ....[67]....
        /*0544*/ 	.word	0x00013070
        /*0548*/ 	.word	0x00000007
        /*054c*/ 	.word	0x00054028
        /*0550*/ 	.short	0x010a
        /*0552*/ 	.byte	0x3f
	.zero		1


	//   ....[68]....
        /*0554*/ 	.word	0x000130c0
        /*0558*/ 	.word	0x00000004
        /*055c*/ 	.word	0x00054028
        /*0560*/ 	.short	0x010a
        /*0562*/ 	.byte	0x3f
	.zero		1


	//----- nvinfo : EIATTR_NUM_MBARRIERS
	.align		4
.L_38:
        /*0564*/ 	.byte	0x03, 0x38
        /*0566*/ 	.short	0x001e


	//----- nvinfo : EIATTR_EXIT_INSTR_OFFSETS
	.align		4
        /*0568*/ 	.byte	0x04, 0x1c
        /*056a*/ 	.short	(.L_40 - .L_39)


	//   ....[0]....
.L_39:
        /*056c*/ 	.word	0x00000a10


	//   ....[1]....
        /*0570*/ 	.word	0x00010d40


	//   ....[2]....
        /*0574*/ 	.word	0x00010d80


	//   ....[3]....
        /*0578*/ 	.word	0x00012130


	//   ....[4]....
        /*057c*/ 	.word	0x00012ba0


	//----- nvinfo : EIATTR_MAX_THREADS
	.align		4
.L_40:
        /*0580*/ 	.byte	0x04, 0x05
        /*0582*/ 	.short	(.L_42 - .L_41)
.L_41:
        /*0584*/ 	.word	0x00000180
        /*0588*/ 	.word	0x00000001
        /*058c*/ 	.word	0x00000001


	//----- nvinfo : EIATTR_CRS_STACK_SIZE
	.align		4
.L_42:
        /*0590*/ 	.byte	0x04, 0x1e
        /*0592*/ 	.short	(.L_44 - .L_43)
.L_43:
        /*0594*/ 	.word	0x00000000


	//----- nvinfo : EIATTR_CBANK_PARAM_SIZE
	.align		4
.L_44:
        /*0598*/ 	.byte	0x03, 0x19
        /*059a*/ 	.short	0x0870


	//----- nvinfo : EIATTR_PARAM_CBANK
	.align		4
        /*059c*/ 	.byte	0x04, 0x0a
        /*059e*/ 	.short	(.L_46 - .L_45)
	.align		4
.L_45:
        /*05a0*/ 	.word	index@(.nv.constant0._ZN7cutlass13device_kernelINS_4fmha6kernel28FmhaKernelTmaWarpSpecializedINS1_10collective30FmhaMainloopTmaWarpSpecializedINS_6half_tEffN4cute5tupleIJNS7_1CILi128EEESA_NS9_ILi224EEEEEENS8_IJiNS9_ILi1EEENS8_IJiiEEEEEESF_SF_NS4_12CausalFusionEJEEENS4_15FmhaFwdEpilogueIS6_fNS8_IJNS9_ILi64EEESB_SA_EEEEENS2_23IndividualTileSchedulerEJEEEEEvNT_6ParamsE)
        /*05a4*/ 	.short	0x0210
        /*05a6*/ 	.short	0x0870


	//----- nvinfo : EIATTR_SW_WAR
	.align		4
.L_46:
        /*05a8*/ 	.byte	0x04, 0x36
        /*05aa*/ 	.short	(.L_48 - .L_47)
.L_47:
        /*05ac*/ 	.word	0x00000008
.L_48:


//--------------------- .nv.callgraph             --------------------------
	.section	.nv.callgraph,"",@"SHT_CUDA_CALLGRAPH"
	.align	4
	.sectionentsize	8
	.align		4
        /*0000*/ 	.word	0x00000000
	.align		4
        /*0004*/ 	.word	0xffffffff
	.align		4
        /*0008*/ 	.word	index@(_ZN7cutlass13device_kernelINS_4fmha6kernel28FmhaKernelTmaWarpSpecializedINS1_10collective30FmhaMainloopTmaWarpSpecializedINS_6half_tEffN4cute5tupleIJNS7_1CILi128EEESA_NS9_ILi224EEEEEENS8_IJiNS9_ILi1EEENS8_IJiiEEEEEESF_SF_NS4_12CausalFusionEJEEENS4_15FmhaFwdEpilogueIS6_fNS8_IJNS9_ILi64EEESB_SA_EEEEENS2_23IndividualTileSchedulerEJEEEEEvNT_6ParamsE)
	.align		4
        /*000c*/ 	.word	index@(__assertfail)
	.align		4
        /*0010*/ 	.word	0x00000000
	.align		4
        /*0014*/ 	.word	0xfffffffe
	.align		4
        /*0018*/ 	.word	0x00000000
	.align		4
        /*001c*/ 	.word	0xfffffffd
	.align		4
        /*0020*/ 	.word	0x00000000
	.align		4
        /*0024*/ 	.word	0xfffffffc


//--------------------- .nv.constant4             --------------------------
	.section	.nv.constant4,"a",@progbits
	.align	8
	.align		8
.nv.constant4:
        /*0000*/ 	.dword	__assertfail
	.align		8
        /*0008*/ 	.dword	__unnamed_1
	.align		8
        /*0010*/ 	.dword	__unnamed_2
	.align		8
        /*0018*/ 	.dword	_ZN39_INTERNAL_935bf4fd_4_k_cu_5a4bf9e6_27524cuda3std3__45__cpo5beginE
	.align		8
        /*0020*/ 	.dword	_ZN39_INTERNAL_935bf4fd_4_k_cu_5a4bf9e6_27524cuda3std3__45__cpo3endE
	.align		8
        /*0028*/ 	.dword	_ZN39_INTERNAL_935bf4fd_4_k_cu_5a4bf9e6_27524cuda3std3__45__cpo6cbeginE
	.align		8
        /*0030*/ 	.dword	_ZN39_INTERNAL_935bf4fd_4_k_cu_5a4bf9e6_27524cuda3std3__45__cpo4cendE
	.align		8
        /*0038*/ 	.dword	_ZN39_INTERNAL_935bf4fd_4_k_cu_5a4bf9e6_27524cuda3std3__441_GLOBAL__N__935bf4fd_4_k_cu_5a4bf9e6_27526ignoreE
	.align		8
        /*0040*/ 	.dword	_ZN39_INTERNAL_935bf4fd_4_k_cu_5a4bf9e6_27524cuda3std3__419piecewise_constructE
	.align		8
        /*0048*/ 	.dword	_ZN39_INTERNAL_935bf4fd_4_k_cu_5a4bf9e6_27524cuda3std3__48in_placeE
	.align		8
        /*0050*/ 	.dword	_ZN39_INTERNAL_935bf4fd_4_k_cu_5a4bf9e6_27524cuda3std6ranges3__45__cpo4swapE
	.align		8
        /*0058*/ 	.dword	_ZN39_INTERNAL_935bf4fd_4_k_cu_5a4bf9e6_27524cuda3std6ranges3__45__cpo9iter_moveE
	.align		8
        /*0060*/ 	.dword	_ZN39_INTERNAL_935bf4fd_4_k_cu_5a4bf9e6_27524cute7productE
	.align		8
        /*0068*/ 	.dword	_ZN39_INTERNAL_935bf4fd_4_k_cu_5a4bf9e6_27524cute1_E
	.align		8
        /*0070*/ 	.dword	$str$24
	.align		8
        /*0078*/ 	.dword	$str$25


//--------------------- .text._ZN7cutlass13device_kernelINS_4fmha6kernel28FmhaKernelTmaWarpSpecializedINS1_10collective30FmhaMainloopTmaWarpSpecializedINS_6half_tEffN4cute5tupleIJNS7_1CILi128EEESA_NS9_ILi224EEEEEENS8_IJiNS9_ILi1EEENS8_IJiiEEEEEESF_SF_NS4_12CausalFusionEJEEENS4_15FmhaFwdEpilogueIS6_fNS8_IJNS9_ILi64EEESB_SA_EEEEENS2_23IndividualTileSchedulerEJEEEEEvNT_6ParamsE --------------------------
	.section	.text._ZN7cutlass13device_kernelINS_4fmha6kernel28FmhaKernelTmaWarpSpecializedINS1_10collective30FmhaMainloopTmaWarpSpecializedINS_6half_tEffN4cute5tupleIJNS7_1CILi128EEESA_NS9_ILi224EEEEEENS8_IJiNS9_ILi1EEENS8_IJiiEEEEEESF_SF_NS4_12CausalFusionEJEEENS4_15FmhaFwdEpilogueIS6_fNS8_IJNS9_ILi64EEESB_SA_EEEEENS2_23IndividualTileSchedulerEJEEEEEvNT_6ParamsE,"ax",@progbits
	.align	128
.text._ZN7cutlass13device_kernelINS_4fmha6kernel28FmhaKernelTmaWarpSpecializedINS1_10collective30FmhaMainloopTmaWarpSpecializedINS_6half_tEffN4cute5tupleIJNS7_1CILi128EEESA_NS9_ILi224EEEEEENS8_IJiNS9_ILi1EEENS8_IJiiEEEEEESF_SF_NS4_12CausalFusionEJEEENS4_15FmhaFwdEpilogueIS6_fNS8_IJNS9_ILi64EEESB_SA_EEEEENS2_23IndividualTileSchedulerEJEEEEEvNT_6ParamsE:
        .type           _ZN7cutlass13device_kernelINS_4fmha6kernel28FmhaKernelTmaWarpSpecializedINS1_10collective30FmhaMainloopTmaWarpSpecializedINS_6half_tEffN4cute5tupleIJNS7_1CILi128EEESA_NS9_ILi224EEEEEENS8_IJiNS9_ILi1EEENS8_IJiiEEEEEESF_SF_NS4_12CausalFusionEJEEENS4_15FmhaFwdEpilogueIS6_fNS8_IJNS9_ILi64EEESB_SA_EEEEENS2_23IndividualTileSchedulerEJEEEEEvNT_6ParamsE,@function
        .size           _ZN7cutlass13device_kernelINS_4fmha6kernel28FmhaKernelTmaWarpSpecializedINS1_10collective30FmhaMainloopTmaWarpSpecializedINS_6half_tEffN4cute5tupleIJNS7_1CILi128EEESA_NS9_ILi224EEEEEENS8_IJiNS9_ILi1EEENS8_IJiiEEEEEESF_SF_NS4_12CausalFusionEJEEENS4_15FmhaFwdEpilogueIS6_fNS8_IJNS9_ILi64EEESB_SA_EEEEENS2_23IndividualTileSchedulerEJEEEEEvNT_6ParamsE,(.L_x_129 - _ZN7cutlass13device_kernelINS_4fmha6kernel28FmhaKernelTmaWarpSpecializedINS1_10collective30FmhaMainloopTmaWarpSpecializedINS_6half_tEffN4cute5tupleIJNS7_1CILi128EEESA_NS9_ILi224EEEEEENS8_IJiNS9_ILi1EEENS8_IJiiEEEEEESF_SF_NS4_12CausalFusionEJEEENS4_15FmhaFwdEpilogueIS6_fNS8_IJNS9_ILi64EEESB_SA_EEEEENS2_23IndividualTileSchedulerEJEEEEEvNT_6ParamsE)
        .other          _ZN7cutlass13device_kernelINS_4fmha6kernel28FmhaKernelTmaWarpSpecializedINS1_10collective30FmhaMainloopTmaWarpSpecializedINS_6half_tEffN4cute5tupleIJNS7_1CILi128EEESA_NS9_ILi224EEEEEENS8_IJiNS9_ILi1EEENS8_IJiiEEEEEESF_SF_NS4_12CausalFusionEJEEENS4_15FmhaFwdEpilogueIS6_fNS8_IJNS9_ILi64EEESB_SA_EEEEENS2_23IndividualTileSchedulerEJEEEEEvNT_6ParamsE,@"STO_CUDA_ENTRY STV_DEFAULT"
_ZN7cutlass13device_kernelINS_4fmha6kernel28FmhaKernelTmaWarpSpecializedINS1_10collective30FmhaMainloopTmaWarpSpecializedINS_6half_tEffN4cute5tupleIJNS7_1CILi128EEESA_NS9_ILi224EEEEEENS8_IJiNS9_ILi1EEENS8_IJiiEEEEEESF_SF_NS4_12CausalFusionEJEEENS4_15FmhaFwdEpilogueIS6_fNS8_IJNS9_ILi64EEESB_SA_EEEEENS2_23IndividualTileSchedulerEJEEEEEvNT_6ParamsE:
[----:B------:R-:W1:Y:S01]  /*0000*/  LDC R1, c[0x0][0x28] ;  /* 0x00000a00ff017b82 */ /* 0x000e620000000800 */
[----:B------:R-:W2:Y:S01]  /*0010*/  S2R R0, SR_TID.X ;  /* 0x0000000000007919 */ /* 0x000ea20000002100 */
[----:B------:R-:W-:Y:S01]  /*0020*/  ELECT P1, URZ, PT ;  /* 0x00000000003f782f */ /* 0x000fe20003820000 */
[----:B------:R-:W-:Y:S01]  /*0030*/  BSSY B0, `(.L_x_0) ;  /* 0x0000017000007945 */ /* 0x000fe20003800000 */
[----:B--2---:R-:W-:-:S05]  /*0040*/  SHF.R.U32.HI R3, RZ, 0x5, R0 ;  /* 0x00000005ff037819 */ /* 0x004fca0000011600 */
[----:B------:R-:W2:Y:S02]  /*0050*/  SHFL.IDX PT, R2, R3, RZ, 0x1f ;  /* 0x00001fff03027589 */ /* 0x000ea400000e0000 */
[----:B--2---:R-:W-:Y:S02]  /*0060*/  R2UR UR4, R2 ;  /* 0x00000000020472ca */ /* 0x004fe400000e0000 */
[----:B------:R-:W-:-:S06]  /*0070*/  SHF.R.U32.HI R2, RZ, 0x7, R0 ;  /* 0x00000007ff027819 */ /* 0x000fcc0000011600 */
[----:B------:R-:W2:Y:S05]  /*0080*/  SHFL.IDX PT, R2, R2, RZ, 0x1f ;  /* 0x00001fff02027589 */ /* 0x000eaa00000e0000 */
[----:B------:R-:W-:Y:S02]  /*0090*/  USHF.R.S32.HI UR5, URZ, 0x1f, UR4 ;  /* 0x0000001f3f057899 */ /* 0x000fe40008011404 */
[----:B------:R-:W-:Y:S02]  /*00a0*/  ISETP.NE.OR P0, PT, RZ, UR4, !P1 ;  /* 0x00000004ff007c0c */ /* 0x000fe4000cf05670 */
[----:B------:R-:W-:-:S04]  /*00b0*/  ULEA.HI UR5, UR5, UR4, URZ, 0x2 ;  /* 0x0000000405057291 */ /* 0x000fc8000f8f103f */
[----:B------:R-:W-:-:S04]  /*00c0*/  ULOP3.LUT UR5, UR5, 0xfffffffc, URZ, 0xc0, !UPT ;  /* 0xfffffffc05057892 */ /* 0x000fc8000f8ec03f */
[----:B------:R-:W-:-:S03]  /*00d0*/  UIADD3 UR8, UR4, -UR5, URZ ;  /* 0x8000000504087290 */ /* 0x000fc6000fffe03f */
[----:B-1----:R-:W-:Y:S09]  /*00e0*/  @P0 BRA `(.L_x_1) ;  /* 0x00000000002c0947 */ /* 0x002ff20003800000 */
[----:B------:R-:W-:Y:S02]  /*00f0*/  ULDC.64 UR4, c[0x0][0x198] ;  /* 0x0000660000047ab9 */ /* 0x000fe40000000a00 */
[----:B------:R-:W-:Y:S02]  /*0100*/  UIADD3 UR6, UP0, UR4, 0xf0, URZ ;  /* 0x000000f004067890 */ /* 0x000fe4000ff1e03f */
[----:B------:R-:W-:Y:S02]  /*0110*/  UIADD3 UR10, UP1, UR4, 0x1f0, URZ ;  /* 0x000001f0040a7890 */ /* 0x000fe4000ff3e03f */
[----:B------:R-:W-:Y:S02]  /*0120*/  UIADD3 UR4, UP2, UR4, 0x2f0, URZ ;  /* 0x000002f004047890 */ /* 0x000fe4000ff5e03f */
[----:B------:R-:W-:Y:S02]  /*0130*/  UIADD3.X UR7, URZ, UR5, URZ, UP0, !UPT ;  /* 0x000000053f077290 */ /* 0x000fe400087fe43f */
[----:B------:R-:W-:-:S02]  /*0140*/  UIADD3.X UR11, URZ, UR5, URZ, UP1, !UPT ;  /* 0x000000053f0b7290 */ /* 0x000fc40008ffe43f */
[----:B------:R-:W-:-:S05]  /*0150*/  UIADD3.X UR5, URZ, UR5, URZ, UP2, !UPT ;  /* 0x000000053f057290 */ /* 0x000fca00097fe43f */
[----:B------:R1:W-:Y:S02]  /*0160*/  UTMACCTL.PF [UR6] ;  /* 0x00000000060079b9 */ /* 0x0003e40008040000 */
[----:B------:R1:W-:Y:S02]  /*0170*/  UTMACCTL.PF [UR10] ;  /* 0x000000000a0079b9 */ /* 0x0003e40008040000 */
[----:B------:R1:W-:Y:S02]  /*0180*/  UTMACCTL.PF [UR4] ;  /* 0x00000000040079b9 */ /* 0x0003e40008040000 */
[----:B-1----:R-:W-:Y:S01]  /*0190*/  NOP ;  /* 0x0000000000007918 */ /* 0x002fe20000000000 */
.L_x_1:
[----:B------:R-:W-:Y:S05]  /*01a0*/  BSYNC B0 ;  /* 0x0000000000007941 */ /* 0x000fea0003800000 */
.L_x_0:
[----:B------:R-:W1:Y:S01]  /*01b0*/  SHFL.IDX PT, R4, R3, RZ, 0x1f ;  /* 0x00001fff03047589 */ /* 0x000e6200000e0000 */
[----:B--2---:R-:W-:Y:S01]  /*01c0*/  R2UR UR4, R2 ;  /* 0x00000000020472ca */ /* 0x004fe200000e0000 */
[----:B------:R-:W-:-:S12]  /*01d0*/  UISETP.NE.AND UP0, UPT, UR8, 0x1, UPT ;  /* 0x000000010800788c */ /* 0x000fd8000bf05270 */
[----:B------:R-:W-:Y:S02]  /*01e0*/  UIADD3 UR10, UR4, -0x1, URZ ;  /* 0xffffffff040a7890 */ /* 0x000fe4000fffe03f */
[----:B------:R-:W-:Y:S01]  /*01f0*/  MOV R2, UR4 ;  /* 0x0000000400027c02 */ /* 0x000fe20008000f00 */
[----:B------:R-:W-:Y:S02]  /*0200*/  UISETP.EQ.AND UP0, UPT, UR4, URZ, !UP0 ;  /* 0x0000003f0400728c */ /* 0x000fe4000c702270 */
[----:B------:R-:W-:Y:S02]  /*0210*/  UISETP.GE.U32.AND UP1, UPT, UR10, 0x4, UPT ;  /* 0x000000040a00788c */ /* 0x000fe4000bf26070 */
[----:B------:R-:W-:Y:S01]  /*0220*/  USEL UR15, URZ, 0x1, !UP0 ;  /* 0x000000013f0f7887 */ /* 0x000fe2000c000000 */
[----:B-1----:R-:W-:-:S03]  /*0230*/  ISETP.NE.AND P0, PT, R4, RZ, PT ;  /* 0x000000ff0400720c */ /* 0x002fc60003f05270 */
[----:B------:R-:W-:-:S10]  /*0240*/  USEL UR15, UR15, 0x2, UP1 ;  /* 0x000000020f0f7887 */ /* 0x000fd40008800000 */
[----:B------:R-:W-:Y:S05]  /*0250*/  @P0 BRA `(.L_x_2) ;  /* 0x0000000000480947 */ /* 0x000fea0003800000 */
[----:B------:R-:W1:Y:S01]  /*0260*/  S2UR UR9, SR_CgaCtaId ;  /* 0x00000000000979c3 */ /* 0x000e620000008800 */
[----:B------:R-:W-:Y:S01]  /*0270*/  UMOV UR4, 0x400 ;  /* 0x0000040000047882 */ /* 0x000fe20000000000 */
[----:B------:R-:W-:Y:S01]  /*0280*/  UMOV UR5, 0x1 ;  /* 0x0000000100057882 */ /* 0x000fe20000000000 */
[----:B------:R-:W-:Y:S01]  /*0290*/  UMOV UR6, 0x80 ;  /* 0x0000008000067882 */ /* 0x000fe20000000000 */
[----:B------:R-:W-:Y:S01]  /*02a0*/  ELECT P0, URZ, PT ;  /* 0x00000000003f782f */ /* 0x000fe20003800000 */
[----:B------:R-:W-:-:S04]  /*02b0*/  UIADD3 UR6, -UR6, 0x100000, URZ ;  /* 0x0010000006067890 */ /* 0x000fc8000fffe13f */
[----:B------:R-:W-:Y:S02]  /*02c0*/  USHF.L.U32 UR7, UR6, 0xb, URZ ;  /* 0x0000000b06077899 */ /* 0x000fe4000800063f */
[----:B------:R-:W-:Y:S02]  /*02d0*/  USHF.L.U32 UR6, UR6, 0x1, URZ ;  /* 0x0000000106067899 */ /* 0x000fe4000800063f */
[----:B-1----:R-:W-:Y:S02]  /*02e0*/  ULEA UR9, UR9, UR4, 0x18 ;  /* 0x0000000409097291 */ /* 0x002fe4000f8ec03f */
[----:B------:R-:W-:-:S04]  /*02f0*/  UIADD3 UR4, -UR5, 0x100000, URZ ;  /* 0x0010000005047890 */ /* 0x000fc8000fffe13f */
[----:B------:R-:W-:Y:S02]  /*0300*/  USHF.L.U32 UR5, UR4, 0xb, URZ ;  /* 0x0000000b04057899 */ /* 0x000fe4000800063f */
[----:B------:R-:W-:Y:S01]  /*0310*/  USHF.L.U32 UR4, UR4, 0x1, URZ ;  /* 0x0000000104047899 */ /* 0x000fe2000800063f */
[----:B------:R-:W1:Y:S11]  /*0320*/  FENCE.VIEW.ASYNC.S ;  /* 0x00000000000073c6 */ /* 0x000e760000000000 */
[----:B-1----:R1:W2:Y:S01]  /*0330*/  SYNCS.EXCH.64 URZ, [UR9+0x54050], UR4 ;  /* 0x05405004093f75b2 */ /* 0x0022a20008000100 */
[----:B------:R1:W3:Y:S01]  /*0340*/  SYNCS.EXCH.64 URZ, [UR9+0x54060], UR6 ;  /* 0x05406006093f75b2 */ /* 0x0002e20008000100 */
[----:B------:R1:W4:Y:S01]  /*0350*/  SYNCS.EXCH.64 URZ, [UR9+0x54058], UR4 ;  /* 0x05405804093f75b2 */ /* 0x0003220008000100 */
[----:B------:R1:W1:Y:S01]  /*0360*/  SYNCS.EXCH.64 URZ, [UR9+0x54068], UR6 ;  /* 0x05406806093f75b2 */ /* 0x0002620008000100 */
[----:B------:R-:W-:Y:S01]  /*0370*/  NOP ;  /* 0x0000000000007918 */ /* 0x000fe20000000000 */
.L_x_2:
[----:B------:R-:W5:Y:S01]  /*0380*/  SHFL.IDX PT, R4, R3, RZ, 0x1f ;  /* 0x00001fff03047589 */ /* 0x000f6200000e0000 */
[----:B------:R-:W-:Y:S01]  /*0390*/  NOP ;  /* 0x0000000000007918 */ /* 0x000fe20000000000 */
[----:B-----5:R-:W-:-:S13]  /*03a0*/  ISETP.NE.AND P0, PT, R4, RZ, PT ;  /* 0x000000ff0400720c */ /* 0x020fda0003f05270 */
[----:B------:R-:W-:Y:S05]  /*03b0*/  @P0 BRA `(.L_x_3) ;  /* 0x0000000000600947 */ /* 0x000fea0003800000 */
[----:B-1----:R-:W1:Y:S01]  /*03c0*/  S2UR UR5, SR_CgaCtaId ;  /* 0x00000000000579c3 */ /* 0x002e620000008800 */
[----:B------:R-:W-:Y:S01]  /*03d0*/  UMOV UR4, 0x400 ;  /* 0x0000040000047882 */ /* 0x000fe20000000000 */
[----:B------:R-:W-:Y:S01]  /*03e0*/  UMOV UR6, 0x1 ;  /* 0x0000000100067882 */ /* 0x000fe20000000000 */
[----:B------:R-:W-:Y:S01]  /*03f0*/  UMOV UR11, 0x100 ;  /* 0x00000100000b7882 */ /* 0x000fe20000000000 */
[----:B------:R-:W-:-:S04]  /*0400*/  UIADD3 UR6, -UR6, 0x100000, URZ ;  /* 0x0010000006067890 */ /* 0x000fc8000fffe13f */
[----:B------:R-:W-:Y:S02]  /*0410*/  USHF.L.U32 UR7, UR6, 0xb, URZ ;  /* 0x0000000b06077899 */ /* 0x000fe4000800063f */
[----:B------:R-:W-:Y:S01]  /*0420*/  USHF.L.U32 UR6, UR6, 0x1, URZ ;  /* 0x0000000106067899 */ /* 0x000fe2000800063f */
[----:B------:R-:W-:Y:S01]  /*0430*/  ELECT P0, URZ, PT ;  /* 0x00000000003f782f */ /* 0x000fe20003800000 */
[----:B-1----:R-:W-:Y:S02]  /*0440*/  ULEA UR9, UR5, UR4, 0x18 ;  /* 0x0000000405097291 */ /* 0x002fe4000f8ec03f */
[----:B------:R-:W-:-:S04]  /*0450*/  UIADD3 UR4, -UR11, 0x100000, URZ ;  /* 0x001000000b047890 */ /* 0x000fc8000fffe13f */
[----:B------:R-:W-:Y:S02]  /*0460*/  USHF.L.U32 UR5, UR4, 0xb, URZ ;  /* 0x0000000b04057899 */ /* 0x000fe4000800063f */
[----:B------:R-:W-:Y:S01]  /*0470*/  USHF.L.U32 UR4, UR4, 0x1, URZ ;  /* 0x0000000104047899 */ /* 0x000fe2000800063f */
[----:B------:R-:W1:Y:S03]  /*0480*/  FENCE.VIEW.ASYNC.S ;  /* 0x00000000000073c6 */ /* 0x000e660000000000 */
[----:B-1----:R1:W1:Y:S08]  /*0490*/  SYNCS.EXCH.64 URZ, [UR9+0x54000], UR6 ;  /* 0x05400006093f75b2 */ /* 0x0022700008000100 */
[----:B------:R1:W1:Y:S01]  /*04a0*/  SYNCS.EXCH.64 URZ, [UR9+0x54028], UR4 ;  /* 0x05402804093f75b2 */ /* 0x0002620008000100 */
        /* <DEDUP_REMOVED lines=8> */
[----:B------:R-:W-:Y:S01]  /*0530*/  NOP ;  /* 0x0000000000007918 */ /* 0x000fe20000000000 */
.L_x_3:
        /* <DEDUP_REMOVED lines=21> */
[----:B------:R-:W-:Y:S01]  /*0690*/  NOP ;  /* 0x0000000000007918 */ /* 0x000fe20000000000 */
.L_x_4:
[----:B------:R-:W5:Y:S01]  /*06a0*/  SHFL.IDX PT, R4, R3, RZ, 0x1f ;  /* 0x00001fff03047589 */ /* 0x000f6200000e0000 */
[----:B------:R-:W-:Y:S01]  /*06b0*/  ELECT P0, URZ, PT ;  /* 0x00000000003f782f */ /* 0x000fe20003800000 */
[----:B------:R-:W-:Y:S01]  /*06c0*/  NOP ;  /* 0x0000000000007918 */ /* 0x000fe20000000000 */
[----:B-1----:R-:W-:Y:S02]  /*06d0*/  UMOV UR4, 0x80 ;  /* 0x0000008000047882 */ /* 0x002fe40000000000 */
[C---:B-----5:R-:W-:Y:S02]  /*06e0*/  ISETP.NE.OR P0, PT, R4.reuse, RZ, !P0 ;  /* 0x000000ff0400720c */ /* 0x060fe40004705670 */
[----:B------:R-:W-:-:S11]  /*06f0*/  ISETP.NE.AND P2, PT, R4, RZ, PT ;  /* 0x000000ff0400720c */ /* 0x000fd60003f45270 */
[----:B------:R-:W-:Y:S01]  /*0700*/  VOTEU.ALL UP0, P0 ;  /* 0x00000000003f7886 */ /* 0x000fe20000000000 */
[----:B------:R-:W-:Y:S01]  /*0710*/  VOTEU.ALL UP2, P0 ;  /* 0x00000000003f7886 */ /* 0x000fe20000040000 */
[----:B------:R-:W-:Y:S01]  /*0720*/  VOTEU.ALL UP3, P0 ;  /* 0x00000000003f7886 */ /* 0x000fe20000060000 */
[----:B------:R-:W-:Y:S02]  /*0730*/  VOTEU.ALL UP4, P0 ;  /* 0x00000000003f7886 */ /* 0x000fe40000080000 */
[----:B------:R-:W1:Y:S01]  /*0740*/  @!UP0 S2UR UR7, SR_CgaCtaId ;  /* 0x00000000000789c3 */ /* 0x000e620000008800 */
[----:B------:R-:W-:Y:S01]  /*0750*/  @!UP0 UMOV UR6, 0x400 ;  /* 0x0000040000068882 */ /* 0x000fe20000000000 */
[----:B------:R-:W-:-:S04]  /*0760*/  @!UP0 UIADD3 UR4, -UR4, 0x100000, URZ ;  /* 0x0010000004048890 */ /* 0x000fc8000fffe13f */
[----:B------:R-:W-:Y:S02]  /*0770*/  @!UP0 USHF.L.U32 UR5, UR4, 0xb, URZ ;  /* 0x0000000b04058899 */ /* 0x000fe4000800063f */
[----:B------:R-:W-:Y:S02]  /*0780*/  @!UP0 USHF.L.U32 UR4, UR4, 0x1, URZ ;  /* 0x0000000104048899 */ /* 0x000fe4000800063f */
[----:B-1----:R-:W-:Y:S01]  /*0790*/  @!UP0 ULEA UR6, UR7, UR6, 0x18 ;  /* 0x0000000607068291 */ /* 0x002fe2000f8ec03f */
[----:B------:R-:W-:Y:S01]  /*07a0*/  VOTEU.ALL UP0, P0 ;  /* 0x00000000003f7886 */ /* 0x000fe20000000000 */
[----:B------:R-:W1:Y:S10]  /*07b0*/  FENCE.VIEW.ASYNC.S ;  /* 0x00000000000073c6 */ /* 0x000e740000000000 */
[----:B-1----:R1:W1:Y:S01]  /*07c0*/  @!UP0 SYNCS.EXCH.64 URZ, [UR6+0x54090], UR4 ;  /* 0x05409004063f85b2 */ /* 0x0022620008000100 */
[----:B------:R1:W1:Y:S01]  /*07d0*/  @!UP2 SYNCS.EXCH.64 URZ, [UR6+0x54098], UR4 ;  /* 0x05409804063fa5b2 */ /* 0x0002620008000100 */
[----:B------:R1:W1:Y:S01]  /*07e0*/  @!UP3 SYNCS.EXCH.64 URZ, [UR6+0x540a0], UR4 ;  /* 0x0540a004063fb5b2 */ /* 0x0002620008000100 */
[----:B------:R1:W1:Y:S01]  /*07f0*/  @!UP4 SYNCS.EXCH.64 URZ, [UR6+0x540a8], UR4 ;  /* 0x0540a804063fc5b2 */ /* 0x0002620008000100 */
[----:B------:R-:W-:Y:S01]  /*0800*/  NOP ;  /* 0x0000000000007918 */ /* 0x000fe20000000000 */
[----:B------:R-:W-:Y:S05]  /*0810*/  @P2 BRA `(.L_x_5) ;  /* 0x0000000000582947 */ /* 0x000fea0003800000 */
[----:B-1----:R-:W1:Y:S01]  /*0820*/  S2UR UR5, SR_CgaCtaId ;  /* 0x00000000000579c3 */ /* 0x002e620000008800 */
[----:B------:R-:W-:Y:S01]  /*0830*/  UMOV UR4, 0x400 ;  /* 0x0000040000047882 */ /* 0x000fe20000000000 */
[----:B------:R-:W-:Y:S01]  /*0840*/  UMOV UR6, 0x20 ;  /* 0x0000002000067882 */ /* 0x000fe20000000000 */
[----:B------:R-:W-:Y:S01]  /*0850*/  UMOV UR7, 0x80 ;  /* 0x0000008000077882 */ /* 0x000fe20000000000 */
[----:B------:R-:W-:Y:S01]  /*0860*/  ELECT P0, URZ, PT ;  /* 0x00000000003f782f */ /* 0x000fe20003800000 */
[----:B-1----:R-:W-:Y:S02]  /*0870*/  ULEA UR9, UR5, UR4, 0x18 ;  /* 0x0000000405097291 */ /* 0x002fe4000f8ec03f */
[----:B------:R-:W-:-:S04]  /*0880*/  UIADD3 UR4, -UR6, 0x100000, URZ ;  /* 0x0010000006047890 */ /* 0x000fc8000fffe13f */
[----:B------:R-:W-:Y:S02]  /*0890*/  USHF.L.U32 UR5, UR4, 0xb, URZ ;  /* 0x0000000b04057899 */ /* 0x000fe4000800063f */
[----:B------:R-:W-:Y:S02]  /*08a0*/  USHF.L.U32 UR4, UR4, 0x1, URZ ;  /* 0x0000000104047899 */ /* 0x000fe4000800063f */
        /* <DEDUP_REMOVED lines=13> */
.L_x_5:
[----:B-1----:R-:W-:Y:S01]  /*0980*/  R2UR UR4, R2 ;  /* 0x00000000020472ca */ /* 0x002fe200000e0000 */
[----:B------:R-:W-:Y:S01]  /*0990*/  NOP ;  /* 0x0000000000007918 */ /* 0x000fe20000000000 */
[----:B------:R-:W-:Y:S01]  /*09a0*/  MOV R3, UR8 ;  /* 0x0000000800037c02 */ /* 0x000fe20008000f00 */
[----:B--234-:R-:W-:Y:S03]  /*09b0*/  BAR.SYNC.DEFER_BLOCKING 0x0 ;  /* 0x0000000000007b1d */ /* 0x01cfe60000010000 */
[----:B------:R-:W-:-:S07]  /*09c0*/  ISETP.EQ.AND P2, PT, R3, 0x1, P1 ;  /* 0x000000010300780c */ /* 0x000fce0000f42270 */
[----:B------:R-:W-:-:S13]  /*09d0*/  ISETP.NE.AND P0, PT, RZ, UR4, PT ;  /* 0x00000004ff007c0c */ /* 0x000fda000bf05270 */
[----:B------:R-:W-:Y:S05]  /*09e0*/  @!P0 BRA `(.L_x_6) ;  /* 0x0000010000d88947 */ /* 0x000fea0003800000 */
[----:B------:R-:W-:-:S06]  /*09f0*/  UISETP.GT.U32.AND UP0, UPT, UR10, 0x3, UPT ;  /* 0x000000030a00788c */ /* 0x000fcc000bf04070 */
[----:B------:R-:W-:-:S13]  /*0a00*/  PLOP3.LUT P0, PT, PT, PT, UP0, 0x80, 0x0 ;  /* 0x000000000000781c */ /* 0x000fda0003f0f008 */
[----:B------:R-:W-:Y:S05]  /*0a10*/  @P0 EXIT ;  /* 0x000000000000094d */ /* 0x000fea0003800000 */
.L_x_7:
[----:B------:R-:W-:-:S08]  /*0a20*/  NOP ;  /* 0x0000000000007918 */ /* 0x000fd00000000000 */
[----:B------:R-:W1:Y:S02]  /*0a30*/  USETMAXREG.TRY_ALLOC.CTAPOOL UP0, 0xf0 ;  /* 0x000000f0000079c8 */ /* 0x000e640008000600 */
[----:B-1----:R-:W-:-:S13]  /*0a40*/  PLOP3.LUT P0, PT, PT, PT, UP0, 0x80, 0x0 ;  /* 0x000000000000781c */ /* 0x002fda0003f0f008 */
[----:B------:R-:W-:Y:S05]  /*0a50*/  @!P0 BRA `(.L_x_7) ;  /* 0xfffffffc00f08947 */ /* 0x000fea000383ffff */
[----:B------:R-:W-:Y:S01]  /*0a60*/  R2UR UR4, R2 ;  /* 0x00000000020472ca */ /* 0x000fe200000e0000 */
[----:B------:R-:W1:Y:S01]  /*0a70*/  S2UR UR5, SR_CTAID.X ;  /* 0x00000000000579c3 */ /* 0x000e620000002500 */
[----:B------:R-:W-:-:S11]  /*0a80*/  UMOV UR11, URZ ;  /* 0x0000003f000b7c82 */ /* 0x000fd60008000000 */
[----:B------:R-:W-:-:S03]  /*0a90*/  UISETP.NE.AND UP0, UPT, UR4, 0x1, UPT ;  /* 0x000000010400788c */ /* 0x000fc6000bf05270 */
[----:B------:R-:W-:-:S03]  /*0aa0*/  UMOV UR4, URZ ;  /* 0x0000003f00047c82 */ /* 0x000fc60008000000 */
[----:B------:R-:W-:-:S13]  /*0ab0*/  PLOP3.LUT P0, PT, PT, PT, UP0, 0x80, 0x0 ;  /* 0x000000000000781c */ /* 0x000fda0003f0f008 */
[----:B-1----:R-:W-:Y:S05]  /*0ac0*/  @!P0 BRA `(.L_x_8) ;  /* 0x0000000000488947 */ /* 0x002fea0003800000 */
[----:B------:R-:W-:Y:S01]  /*0ad0*/  R2UR UR6, R2 ;  /* 0x00000000020672ca */ /* 0x000fe200000e0000 */
[----:B------:R-:W-:-:S12]  /*0ae0*/  UMOV UR11, 0x1 ;  /* 0x00000001000b7882 */ /* 0x000fd80000000000 */
[----:B------:R-:W-:-:S06]  /*0af0*/  UISETP.NE.AND UP0, UPT, UR6, 0x2, UPT ;  /* 0x000000020600788c */ /* 0x000fcc000bf05270 */
[----:B------:R-:W-:-:S13]  /*0b00*/  PLOP3.LUT P1, PT, PT, PT, UP0, 0x80, 0x0 ;  /* 0x000000000000781c */ /* 0x000fda0003f2f008 */
[----:B------:R-:W-:Y:S05]  /*0b10*/  @!P1 BRA `(.L_x_8) ;  /* 0x0000000000349947 */ /* 0x000fea0003800000 */
[----:B------:R-:W-:-:S13]  /*0b20*/  R2UR UR4, R2 ;  /* 0x00000000020472ca */ /* 0x000fda00000e0000 */
[----:B------:R-:W-:-:S06]  /*0b30*/  UISETP.NE.AND UP0, UPT, UR4, 0x3, UPT ;  /* 0x000000030400788c */ /* 0x000fcc000bf05270 */
[----:B------:R-:W-:-:S13]  /*0b40*/  PLOP3.LUT P1, PT, PT, PT, UP0, 0x80, 0x0 ;  /* 0x000000000000781c */ /* 0x000fda0003f2f008 */
[----:B------:R-:W-:Y:S05]  /*0b50*/  @!P1 BRA `(.L_x_9) ;  /* 0x00000000001c9947 */ /* 0x000fea0003800000 */
[----:B------:R-:W-:-:S13]  /*0b60*/  R2UR UR4, R2 ;  /* 0x00000000020472ca */ /* 0x000fda00000e0000 */
[----:B------:R-:W-:-:S11]  /*0b70*/  UISETP.NE.AND UP0, UPT, UR4, 0x4, UPT ;  /* 0x000000040400788c */ /* 0x000fd6000bf05270 */
[----:B------:R-:W-:Y:S01]  /*0b80*/  @!UP0 UMOV UR4, 0x1 ;  /* 0x0000000100048882 */ /* 0x000fe20000000000 */
[----:B------:R-:W-:Y:S01]  /*0b90*/  @!UP0 UMOV UR11, 0x1 ;  /* 0x00000001000b8882 */ /* 0x000fe20000000000 */
[----:B------:R-:W-:Y:S01]  /*0ba0*/  @UP0 UMOV UR4, URZ ;  /* 0x0000003f00040c82 */ /* 0x000fe20008000000 */
[----:B------:R-:W-:Y:S01]  /*0bb0*/  @UP0 UMOV UR11, URZ ;  /* 0x0000003f000b0c82 */ /* 0x000fe20008000000 */
[----:B------:R-:W-:Y:S05]  /*0bc0*/  BRA `(.L_x_8) ;  /* 0x0000000000087947 */ /* 0x000fea0003800000 */
.L_x_9:
[----:B------:R-:W-:Y:S01]  /*0bd0*/  UMOV UR4, 0x1 ;  /* 0x0000000100047882 */ /* 0x000fe20000000000 */
[----:B------:R-:W-:-:S05]  /*0be0*/  UMOV UR11, URZ ;  /* 0x0000003f000b7c82 */ /* 0x000fca0008000000 */
.L_x_8:
[----:B------:R-:W-:Y:S05]  /*0bf0*/  @!P0 BRA `(.L_x_10) ;  /* 0x0000000000588947 */ /* 0x000fea0003800000 */
[----:B------:R-:W-:-:S13]  /*0c00*/  R2UR UR6, R2 ;  /* 0x00000000020672ca */ /* 0x000fda00000e0000 */
[----:B------:R-:W-:-:S06]  /*0c10*/  UISETP.NE.AND UP0, UPT, UR6, 0x2, UPT ;  /* 0x000000020600788c */ /* 0x000fcc000bf05270 */
[----:B------:R-:W-:-:S13]  /*0c20*/  PLOP3.LUT P0, PT, PT, PT, UP0, 0x80, 0x0 ;  /* 0x000000000000781c */ /* 0x000fda0003f0f008 */
[----:B------:R-:W-:Y:S05]  /*0c30*/  @!P0 BRA `(.L_x_11) ;  /* 0x00000000003c8947 */ /* 0x000fea0003800000 */
[----:B------:R-:W-:-:S13]  /*0c40*/  R2UR UR6, R2 ;  /* 0x00000000020672ca */ /* 0x000fda00000e0000 */
[----:B------:R-:W-:-:S06]  /*0c50*/  UISETP.NE.AND UP0, UPT, UR6, 0x3, UPT ;  /* 0x000000030600788c */ /* 0x000fcc000bf05270 */
[----:B------:R-:W-:-:S13]  /*0c60*/  PLOP3.LUT P0, PT, PT, PT, UP0, 0x80, 0x0 ;  /* 0x000000000000781c */ /* 0x000fda0003f0f008 */
[----:B------:R-:W-:Y:S05]  /*0c70*/  @!P0 BRA `(.L_x_12) ;  /* 0x0000000000208947 */ /* 0x000fea0003800000 */
[----:B------:R-:W-:Y:S02]  /*0c80*/  R2UR UR6, R2 ;  /* 0x00000000020672ca */ /* 0x000fe400000e0000 */
[----:B------:R-:W-:-:S11]  /*0c90*/  MOV R16, UR5 ;  /* 0x0000000500107c02 */ /* 0x000fd60008000f00 */
[----:B------:R-:W-:-:S06]  /*0ca0*/  UISETP.NE.AND UP0, UPT, UR6, 0x4, UPT ;  /* 0x000000040600788c */ /* 0x000fcc000bf05270 */
[----:B------:R-:W-:-:S13]  /*0cb0*/  PLOP3.LUT P0, PT, PT, PT, UP0, 0x80, 0x0 ;  /* 0x000000000000781c */ /* 0x000fda0003f0f008 */
[----:B------:R-:W-:Y:S05]  /*0cc0*/  @P0 BRA `(.L_x_13) ;  /* 0x00000000002c0947 */ /* 0x000fea0003800000 */
[----:B------:R-:W-:-:S06]  /*0cd0*/  ULEA UR6, UR5, 0x3, 0x1 ;  /* 0x0000000305067891 */ /* 0x000fcc000f8e083f */
[----:B------:R-:W-:Y:S01]  /*0ce0*/  MOV R16, UR6 ;  /* 0x0000000600107c02 */ /* 0x000fe20008000f00 */
[----:B------:R-:W-:Y:S06]  /*0cf0*/  BRA `(.L_x_13) ;  /* 0x0000000000207947 */ /* 0x000fec0003800000 */
.L_x_12:
[----:B------:R-:W-:-:S06]  /*0d00*/  ULEA UR6, UR5, 0x2, 0x1 ;  /* 0x0000000205067891 */ /* 0x000fcc000f8e083f */
[----:B------:R-:W-:Y:S01]  /*0d10*/  MOV R16, UR6 ;  /* 0x0000000600107c02 */ /* 0x000fe20008000f00 */
[----:B------:R-:W-:Y:S06]  /*0d20*/  BRA `(.L_x_13) ;  /* 0x0000000000147947 */ /* 0x000fec0003800000 */
.L_x_11:
[----:B------:R-:W-:-:S06]  /*0d30*/  ULEA UR6, UR5, 0x1, 0x1 ;  /* 0x0000000105067891 */ /* 0x000fcc000f8e083f */
[----:B------:R-:W-:Y:S01]  /*0d40*/  MOV R16, UR6 ;  /* 0x0000000600107c02 */ /* 0x000fe20008000f00 */
[----:B------:R-:W-:Y:S06]  /*0d50*/  BRA `(.L_x_13) ;  /* 0x0000000000087947 */ /* 0x000fec0003800000 */
.L_x_10:
[----:B------:R-:W-:-:S06]  /*0d60*/  USHF.L.U32 UR6, UR5, 0x1, URZ ;  /* 0x0000000105067899 */ /* 0x000fcc000800063f */
[----:B------:R-:W-:-:S07]  /*0d70*/  MOV R16, UR6 ;  /* 0x0000000600107c02 */ /* 0x000fce0008000f00 */
.L_x_13:
[----:B------:R-:W1:Y:S01]  /*0d80*/  LDC R4, c[0x0][0x28c] ;  /* 0x0000a300ff047b82 */ /* 0x000e620000000800 */
[----:B------:R-:W-:Y:S01]  /*0d90*/  ULOP3.LUT UR6, UR15, 0x1, URZ, 0xfc, !UPT ;  /* 0x000000010f067892 */ /* 0x000fe2000f8efc3f */
[----:B------:R-:W-:Y:S01]  /*0da0*/  SHF.R.S32.HI R3, RZ, 0x1f, R0 ;  /* 0x0000001fff037819 */ /* 0x000fe20000011400 */
[----:B------:R-:W-:Y:S02]  /*0db0*/  ULEA UR5, UR5, 0xff, 0x7 ;  /* 0x000000ff05057891 */ /* 0x000fe4000f8e383f */
[----:B------:R-:W-:Y:S01]  /*0dc0*/  UISETP.NE.AND UP0, UPT, UR6, 0x3, UPT ;  /* 0x000000030600788c */ /* 0x000fe2000bf05270 */
[----:B------:R-:W-:Y:S01]  /*0dd0*/  LEA.HI R3, R3, R0, RZ, 0x7 ;  /* 0x0000000003037211 */ /* 0x000fe200078f38ff */
[----:B------:R-:W-:-:S03]  /*0de0*/  USHF.R.U32.HI UR5, URZ, 0x7, UR5 ;  /* 0x000000073f057899 */ /* 0x000fc60008011605 */
[----:B------:R-:W-:Y:S02]  /*0df0*/  LOP3.LUT R3, R3, 0xffffff80, RZ, 0xc0, !PT ;  /* 0xffffff8003037812 */ /* 0x000fe400078ec0ff */
[----:B------:R-:W-:Y:S02]  /*0e00*/  PLOP3.LUT P0, PT, PT, PT, UP0, 0x80, 0x0 ;  /* 0x000000000000781c */ /* 0x000fe40003f0f008 */
[----:B------:R-:W-:Y:S02]  /*0e10*/  IADD3 R3, -R3, R0, RZ ;  /* 0x0000000003037210 */ /* 0x000fe40007ffe1ff */
[----:B-1----:R-:W-:-:S04]  /*0e20*/  IADD3 R4, R4, 0x7f, RZ ;  /* 0x0000007f04047810 */ /* 0x002fc80007ffe0ff */
[----:B------:R-:W-:-:S04]  /*0e30*/  SHF.R.S32.HI R5, RZ, 0x1f, R4 ;  /* 0x0000001fff057819 */ /* 0x000fc80000011404 */
[----:B------:R-:W-:-:S04]  /*0e40*/  LEA.HI R5, R5, R4, RZ, 0x7 ;  /* 0x0000000405057211 */ /* 0x000fc800078f38ff */
[----:B------:R-:W-:-:S04]  /*0e50*/  SHF.R.S32.HI R5, RZ, 0x7, R5 ;  /* 0x00000007ff057819 */ /* 0x000fc80000011405 */
[----:B------:R-:W-:Y:S01]  /*0e60*/  VIMNMX R9, R5, UR5, PT ;  /* 0x0000000505097c48 */ /* 0x000fe2000bfe0100 */
[----:B------:R-:W-:Y:S06]  /*0e70*/  @!P0 BRA `(.L_x_14) ;  /* 0x0000000000048947 */ /* 0x000fec0003800000 */
[----:B------:R-:W-:Y:S01]  /*0e80*/  BPT.TRAP 0x1 ;  /* 0x000000040000795c */ /* 0x000fe20000300000 */
.L_x_14:
[----:B------:R-:W1:Y:S01]  /*0e90*/  S2UR UR5, SR_CgaCtaId ;  /* 0x00000000000579c3 */ /* 0x000e620000008800 */
[----:B------:R-:W-:Y:S01]  /*0ea0*/  UMOV UR61, 0x400 ;  /* 0x00000400003d7882 */ /* 0x000fe20000000000 */
[----:B------:R-:W-:Y:S02]  /*0eb0*/  MOV R7, UR4 ;  /* 0x0000000400077c02 */ /* 0x000fe40008000f00 */
[----:B------:R-:W-:Y:S02]  /*0ec0*/  SHF.R.S32.HI R0, RZ, 0x1f, R3 ;  /* 0x0000001fff007819 */ /* 0x000fe40000011403 */
[----:B------:R-:W-:Y:S02]  /*0ed0*/  SHF.L.U32 R7, R7, 0x1f, RZ ;  /* 0x0000001f07077819 */ /* 0x000fe400000006ff */
[----:B------:R-:W-:Y:S02]  /*0ee0*/  LEA.HI R4, R0, R3, RZ, 0x2 ;  /* 0x0000000300047211 */ /* 0x000fe400078f10ff */
[----:B------:R-:W-:-:S02]  /*0ef0*/  R2UR UR6, R16 ;  /* 0x00000000100672ca */ /* 0x000fc400000e0000 */
[--C-:B------:R-:W-:Y:S02]  /*0f00*/  SHF.R.S32.HI R5, RZ, 0x2, R4.reuse ;  /* 0x00000002ff057819 */ /* 0x100fe40000011404 */
[----:B------:R-:W-:Y:S02]  /*0f10*/  SHF.R.S32.HI R6, RZ, 0x1f, R4 ;  /* 0x0000001fff067819 */ /* 0x000fe40000011404 */
[----:B------:R-:W-:Y:S02]  /*0f20*/  LEA.HI R0, R0, R3, RZ, 0x5 ;  /* 0x0000000300007211 */ /* 0x000fe400078f28ff */
[----:B------:R-:W-:Y:S02]  /*0f30*/  LEA.HI R6, R6, R5, RZ, 0x3 ;  /* 0x0000000506067211 */ /* 0x000fe400078f18ff */
[----:B------:R-:W-:Y:S02]  /*0f40*/  LOP3.LUT R4, R4, 0x7ffffffc, RZ, 0xc0, !PT ;  /* 0x7ffffffc04047812 */ /* 0x000fe400078ec0ff */
[----:B------:R-:W-:Y:S01]  /*0f50*/  LOP3.LUT R6, R6, 0xfffffff8, RZ, 0xc0, !PT ;  /* 0xfffffff806067812 */ /* 0x000fe200078ec0ff */
[----:B-1----:R-:W-:Y:S01]  /*0f60*/  ULEA UR61, UR5, UR61, 0x18 ;  /* 0x0000003d053d7291 */ /* 0x002fe2000f8ec03f */
[----:B------:R-:W-:-:S02]  /*0f70*/  IADD3 R4, R3, -R4, RZ ;  /* 0x8000000403047210 */ /* 0x000fc40007ffe0ff */
[----:B------:R-:W-:Y:S01]  /*0f80*/  IADD3 R6, R5, -R6, RZ ;  /* 0x8000000605067210 */ /* 0x000fe20007ffe0ff */
[----:B------:R-:W-:Y:S01]  /*0f90*/  ULEA UR5, UR11, UR61, 0x3 ;  /* 0x0000003d0b057291 */ /* 0x000fe2000f8e183f */
[----:B------:R-:W-:Y:S02]  /*0fa0*/  SHF.R.S32.HI R5, RZ, 0x5, R0 ;  /* 0x00000005ff057819 */ /* 0x000fe40000011400 */
[----:B------:R-:W-:Y:S02]  /*0fb0*/  MOV R3, UR6 ;  /* 0x0000000600037c02 */ /* 0x000fe40008000f00 */
[----:B------:R-:W-:-:S04]  /*0fc0*/  LEA R0, R5, R6, 0x4 ;  /* 0x0000000605007211 */ /* 0x000fc800078e20ff */
[----:B------:R-:W1:Y:S02]  /*0fd0*/  SYNCS.PHASECHK.TRANS64.TRYWAIT P1, [UR5+0x54050], R7 ;  /* 0x05405007ff0075a7 */ /* 0x000e640008020145 */
[----:B-1----:R-:W-:Y:S05]  /*0fe0*/  @!P1 BRA `(.L_x_15) ;  /* 0x0000011800f09947 */ /* 0x002fea0003800000 */
.L_x_111:
[----:B------:R-:W-:Y:S02]  /*0ff0*/  SHF.L.U32 R5, R4, 0x1, RZ ;  /* 0x0000000104057819 */ /* 0x000fe400000006ff */
[----:B------:R-:W-:Y:S01]  /*1000*/  LEA R0, R3, R0, 0x6 ;  /* 0x0000000003007211 */ /* 0x000fe200078e30ff */
[----:B------:R-:W-:Y:S06]  /*1010*/  @!P0 BRA `(.L_x_16) ;  /* 0x0000000000048947 */ /* 0x000fec0003800000 */
[----:B------:R-:W-:Y:S01]  /*1020*/  BPT.TRAP 0x1 ;  /* 0x000000040000795c */ /* 0x000fe20000300000 */
.L_x_16:
[----:B-1----:R-:W-:Y:S01]  /*1030*/  SHF.L.U32 R6, RZ, 0x1f, RZ ;  /* 0x0000001fff067819 */ /* 0x002fe200000006ff */
[----:B------:R-:W-:Y:S01]  /*1040*/  UIADD3 UR14, UR61, 0x54090, URZ ;  /* 0x000540903d0e7890 */ /* 0x000fe2000fffe03f */
[----:B------:R-:W-:Y:S02]  /*1050*/  ISETP.NE.AND P2, PT, RZ, UR10, PT ;  /* 0x0000000aff007c0c */ /* 0x000fe4000bf45270 */
[----:B------:R-:W1:Y:S02]  /*1060*/  SYNCS.PHASECHK.TRANS64.TRYWAIT P1, [UR61+0x54000], R6 ;  /* 0x05400006ff0075a7 */ /* 0x000e64000802017d */
[----:B-1----:R-:W-:Y:S09]  /*1070*/  @!P1 BRA `(.L_x_17) ;  /* 0x0000011800e49947 */ /* 0x002ff20003800000 */
.L_x_112:
[----:B------:R-:W-:Y:S02]  /*1080*/  R2UR UR4, R2 ;  /* 0x00000000020472ca */ /* 0x000fe400000e0000 */
[----:B-1----:R-:W-:-:S04]  /*1090*/  SEL R3, RZ, 0x1, P2 ;  /* 0x00000001ff037807 */ /* 0x002fc80001000000 */
[----:B------:R-:W-:-:S07]  /*10a0*/  SHF.L.U32 R4, R3, 0x1f, RZ ;  /* 0x0000001f03047819 */ /* 0x000fce00000006ff */
[----:B------:R-:W-:-:S06]  /*10b0*/  ULEA UR4, UR4, UR14, 0x3 ;  /* 0x0000000e04047291 */ /* 0x000fcc000f8e183f */
[----:B------:R-:W-:-:S03]  /*10c0*/  MOV R3, UR4 ;  /* 0x0000000400037c02 */ /* 0x000fc60008000f00 */
[----:B------:R-:W1:Y:S02]  /*10d0*/  SYNCS.PHASECHK.TRANS64.TRYWAIT P1, [UR4+-0x8], R4 ;  /* 0xfffff804ff0075a7 */ /* 0x000e640008020144 */
[----:B-1----:R-:W-:Y:S05]  /*10e0*/  @!P1 BRA `(.L_x_18) ;  /* 0x0000011800e09947 */ /* 0x002fea0003800000 */
.L_x_113:
[----:B------:R-:W-:Y:S01]  /*10f0*/  USHF.R.U32.HI UR4, URZ, 0x4, UR61 ;  /* 0x000000043f047899 */ /* 0x000fe2000801163d */
[----:B------:R-:W-:Y:S01]  /*1100*/  WARPGROUP.ARRIVE ;  /* 0x00000000000079c5 */ /* 0x000fe20000000000 */
[----:B------:R-:W-:Y:S01]  /*1110*/  UIADD3 UR5, UR61, 0xe000, URZ ;  /* 0x0000e0003d057890 */ /* 0x000fe2000fffe03f */
[C---:B-1----:R-:W-:Y:S01]  /*1120*/  IADD3 R7, R5.reuse, 0x8, RZ ;  /* 0x0000000805077810 */ /* 0x042fe20007ffe0ff */
[----:B------:R-:W-:Y:S01]  /*1130*/  ULOP3.LUT UR4, UR4, 0x3fff, URZ, 0xc0, !UPT ;  /* 0x00003fff04047892 */ /* 0x000fe2000f8ec03f */
[C---:B------:R-:W-:Y:S01]  /*1140*/  ISETP.GE.AND P1, PT, R0.reuse, R5, PT ;  /* 0x000000050000720c */ /* 0x040fe20003f26270 */
[----:B------:R-:W-:Y:S01]  /*1150*/  USHF.R.U32.HI UR5, URZ, 0x4, UR5 ;  /* 0x000000043f057899 */ /* 0x000fe20008011605 */
[C---:B------:R-:W-:Y:S01]  /*1160*/  ISETP.GE.AND P2, PT, R0.reuse, R7, PT ;  /* 0x000000070000720c */ /* 0x040fe20003f46270 */
[----:B------:R-:W-:Y:S01]  /*1170*/  ULOP3.LUT UR4, UR4, 0x10000, URZ, 0xfc, !UPT ;  /* 0x0001000004047892 */ /* 0x000fe2000f8efc3f */
[C---:B------:R-:W-:Y:S01]  /*1180*/  IADD3 R7, R5.reuse, 0x11, RZ ;  /* 0x0000001105077810 */ /* 0x040fe20007ffe0ff */
[----:B------:R-:W-:Y:S01]  /*1190*/  ULOP3.LUT UR60, UR5, 0x3fff, URZ, 0xc0, !UPT ;  /* 0x00003fff053c7892 */ /* 0x000fe2000f8ec03f */
[C---:B------:R-:W-:Y:S01]  /*11a0*/  IADD3 R15, R5.reuse, 0x9, RZ ;  /* 0x00000009050f7810 */ /* 0x040fe20007ffe0ff */
[----:B------:R-:W-:Y:S01]  /*11b0*/  UIMAD UR11, UR11, 0x700, UR4 ;  /* 0x000007000b0b78a4 */ /* 0x000fe2000f8e0204 */
[C---:B------:R-:W-:Y:S01]  /*11c0*/  ISETP.GE.AND P5, PT, R0.reuse, R7, PT ;  /* 0x000000070000720c */ /* 0x040fe20003fa6270 */
[----:B------:R-:W-:Y:S01]  /*11d0*/  ULOP3.LUT UR22, UR60, 0x10000, URZ, 0xfc, !UPT ;  /* 0x000100003c167892 */ /* 0x000fe2000f8efc3f */
[C---:B------:R-:W-:Y:S01]  /*11e0*/  IADD3 R7, R5.reuse, 0x18, RZ ;  /* 0x0000001805077810 */ /* 0x040fe20007ffe0ff */
[----:B------:R-:W-:Y:S01]  /*11f0*/  UMOV UR7, 0x80000020 ;  /* 0x8000002000077882 */ /* 0x000fe20000000000 */
[----:B------:R-:W-:Y:S01]  /*1200*/  UIADD3 UR8, UR11, 0x2, URZ ;  /* 0x000000020b087890 */ /* 0x000fe2000fffe03f */
[----:B------:R-:W-:Y:S01]  /*1210*/  MOV R13, UR7 ;  /* 0x00000007000d7c02 */ /* 0x000fe20008000f00 */
[----:B------:R-:W-:Y:S01]  /*1220*/  UMOV UR6, UR11 ;  /* 0x0000000b00067c82 */ /* 0x000fe20008000000 */
[----:B------:R-:W-:Y:S01]  /*1230*/  UMOV UR5, UR7 ;  /* 0x0000000700057c82 */ /* 0x000fe20008000000 */
[----:B------:R-:W-:Y:S01]  /*1240*/  MOV R12, UR6 ;  /* 0x00000006000c7c02 */ /* 0x000fe20008000f00 */
[----:B------:R-:W-:Y:S01]  /*1250*/  UMOV UR4, UR6 ;  /* 0x0000000600047c82 */ /* 0x000fe20008000000 */
[----:B------:R-:W-:Y:S01]  /*1260*/  UMOV UR6, UR22 ;  /* 0x0000001600067c82 */ /* 0x000fe20008000000 */
[----:B------:R-:W-:Y:S01]  /*1270*/  UMOV UR9, 0x80000020 ;  /* 0x8000002000097882 */ /* 0x000fe20000000000 */
[----:B------:R-:W-:Y:S01]  /*1280*/  HGMMA.64x128x16.F32 R24, gdesc[UR4], RZ, !UPT, gsb0 ;  /* 0x01e00000041879f0 */ /* 0x000fe2000c0008ff */
[----:B------:R-:W-:Y:S01]  /*1290*/  UIADD3 UR6, UR22, 0x2, URZ ;  /* 0x0000000216067890 */ /* 0x000fe2000fffe03f */
[C---:B------:R-:W-:Y:S01]  /*12a0*/  ISETP.GT.AND P6, PT, R0.reuse, R5, PT ;  /* 0x000000050000720c */ /* 0x040fe20003fc4270 */
[----:B------:R-:W-:Y:S01]  /*12b0*/  UMOV UR4, UR8 ;  /* 0x0000000800047c82 */ /* 0x000fe20008000000 */
[----:B------:R-:W-:Y:S01]  /*12c0*/  UMOV UR5, UR9 ;  /* 0x0000000900057c82 */ /* 0x000fe20008000000 */
[----:B------:R-:W-:Y:S01]  /*12d0*/  UMOV UR7, 0x80000020 ;  /* 0x8000002000077882 */ /* 0x000fe20000000000 */
[----:B------:R-:W-:Y:S01]  /*12e0*/  UIADD3 UR12, UR11, 0x100, URZ ;  /* 0x000001000b0c7890 */ /* 0x000fe2000fffe03f */
[C---:B------:R-:W-:Y:S01]  /*12f0*/  ISETP.GE.AND P3, PT, R0.reuse, R15, PT ;  /* 0x0000000f0000720c */ /* 0x040fe20003f66270 */
[----:B------:R-:W-:Y:S01]  /*1300*/  UMOV UR13, 0x80000020 ;  /* 0x80000020000d7882 */ /* 0x000fe20000000000 */
[----:B------:R-:W-:Y:S01]  /*1310*/  UIADD3 UR16, UR11, 0x102, URZ ;  /* 0x000001020b107890 */ /* 0x000fe2000fffe03f */
[C---:B------:R-:W-:Y:S01]  /*1320*/  IADD3 R17, R5.reuse, 0x10, RZ ;  /* 0x0000001005117810 */ /* 0x040fe20007ffe0ff */
[----:B------:R-:W-:Y:S01]  /*1330*/  UIADD3 UR18, UR22, 0x202, URZ ;  /* 0x0000020216127890 */ /* 0x000fe2000fffe03f */
[----:B------:R-:W-:Y:S01]  /*1340*/  IADD3 R15, R5, 0x20, RZ ;  /* 0x00000020050f7810 */ /* 0x000fe20007ffe0ff */
[----:B------:R-:W-:Y:S01]  /*1350*/  UMOV UR17, 0x80000020 ;  /* 0x8000002000117882 */ /* 0x000fe20000000000 */
[----:B------:R-:W-:Y:S01]  /*1360*/  UMOV UR19, 0x80000020 ;  /* 0x8000002000137882 */ /* 0x000fe20000000000 */
[----:B------:R-:W-:Y:S01]  /*1370*/  UIADD3 UR20, UR11, 0x200, URZ ;  /* 0x000002000b147890 */ /* 0x000fe2000fffe03f */
[----:B------:R-:W-:Y:S01]  /*1380*/  MOV R4, UR22 ;  /* 0x0000001600047c02 */ /* 0x000fe20008000f00 */
[----:B------:R-:W-:Y:S01]  /*1390*/  UMOV UR21, 0x80000020 ;  /* 0x8000002000157882 */ /* 0x000fe20000000000 */
[----:B------:R-:W-:Y:S01]  /*13a0*/  UIADD3 UR24, UR11, 0x202, URZ ;  /* 0x000002020b187890 */ /* 0x000fe2000fffe03f */
[C---:B------:R-:W-:Y:S01]  /*13b0*/  IADD3 R4, R0.reuse, 0x8, RZ ;  /* 0x0000000800047810 */ /* 0x040fe20007ffe0ff */
[----:B------:R-:W-:Y:S01]  /*13c0*/  UMOV UR25, 0x80000020 ;  /* 0x8000002000197882 */ /* 0x000fe20000000000 */
[----:B------:R-:W-:Y:S01]  /*13d0*/  UIADD3 UR28, UR11, 0x300, URZ ;  /* 0x000003000b1c7890 */ /* 0x000fe2000fffe03f */
[----:B------:R-:W-:Y:S01]  /*13e0*/  ISETP.GE.AND P4, PT, R0, R17, PT ;  /* 0x000000110000720c */ /* 0x000fe20003f86270 */
[----:B------:R-:W-:Y:S01]  /*13f0*/  UMOV UR29, 0x80000020 ;  /* 0x80000020001d7882 */ /* 0x000fe20000000000 */
[----:B------:R-:W-:Y:S01]  /*1400*/  UIADD3 UR32, UR11, 0x302, URZ ;  /* 0x000003020b207890 */ /* 0x000fe2000fffe03f */
        /* <DEDUP_REMOVED lines=11> */
[----:B------:R-:W-:-:S04]  /*14c0*/  USHF.L.U32 UR10, UR10, 0x3, URZ ;  /* 0x000000030a0a7899 */ /* 0x000fc8000800063f */
[----:B------:R-:W-:Y:S01]  /*14d0*/  ULOP3.LUT UR10, UR10, 0x8, URZ, 0xc, !UPT ;  /* 0x000000080a0a7892 */ /* 0x000fe2000f8e0c3f */
[----:B------:R-:W-:Y:S02]  /*14e0*/  WARPGROUP.DEPBAR.LE gsb0, 0x0 ;  /* 0x00008000000079c5 */ /* 0x000fe40000010000 */
[----:B------:R-:W-:-:S06]  /*14f0*/  WARPGROUP.ARRIVE ;  /* 0x00000000000079c5 */ /* 0x000fcc0000000000 */
[----:B------:R-:W-:Y:S01]  /*1500*/  HGMMA.64x128x16.F32 R24, gdesc[UR4], R24, gsb0 ;  /* 0x01e00000041879f0 */ /* 0x000fe20008000818 */
[----:B------:R-:W-:Y:S01]  /*1510*/  UIADD3 UR6, UR22, 0x200, URZ ;  /* 0x0000020016067890 */ /* 0x000fe2000fffe03f */
[----:B------:R-:W-:Y:S01]  /*1520*/  UMOV UR4, UR12 ;  /* 0x0000000c00047c82 */ /* 0x000fe20008000000 */
[----:B------:R-:W-:Y:S01]  /*1530*/  UMOV UR5, UR13 ;  /* 0x0000000d00057c82 */ /* 0x000fe20008000000 */
[----:B------:R-:W-:Y:S01]  /*1540*/  UMOV UR7, 0x80000020 ;  /* 0x8000002000077882 */ /* 0x000fe20000000000 */
        /* <DEDUP_REMOVED lines=9> */
[----:B------:R-:W-:Y:S03]  /*15e0*/  HGMMA.64x128x16.F32 R24, gdesc[UR16], R24, gsb0 ;  /* 0x01e00000101879f0 */ /* 0x000fe60008000818 */
[----:B------:R-:W-:Y:S02]  /*15f0*/  WARPGROUP.DEPBAR.LE gsb0, 0x0 ;  /* 0x00008000000079c5 */ /* 0x000fe40000010000 */
[----:B------:R-:W-:-:S07]  /*1600*/  WARPGROUP.ARRIVE ;  /* 0x00000000000079c5 */ /* 0x000fce0000000000 */
        /* <DEDUP_REMOVED lines=57> */
[----:B------:R-:W-:Y:S02]  /*19a0*/  UIADD3 UR4, UR11, 0x602, URZ ;  /* 0x000006020b047890 */ /* 0x000fe4000fffe03f */
[----:B------:R-:W-:Y:S01]  /*19b0*/  UIADD3 UR6, UR22, 0xc02, URZ ;  /* 0x00000c0216067890 */ /* 0x000fe2000fffe03f */
[----:B------:R-:W-:Y:S01]  /*19c0*/  UMOV UR5, 0x80000020 ;  /* 0x8000002000057882 */ /* 0x000fe20000000000 */
[----:B------:R-:W-:Y:S02]  /*19d0*/  UMOV UR7, 0x80000020 ;  /* 0x8000002000077882 */ /* 0x000fe40000000000 */
[----:B------:R-:W-:Y:S02]  /*19e0*/  MOV R10, UR4 ;  /* 0x00000004000a7c02 */ /* 0x000fe40008000f00 */
[----:B------:R-:W-:Y:S01]  /*19f0*/  MOV R11, UR5 ;  /* 0x00000005000b7c02 */ /* 0x000fe20008000f00 */
[----:B------:R-:W-:-:S02]  /*1a00*/  WARPGROUP.DEPBAR.LE gsb0, 0x0 ;  /* 0x00008000000079c5 */ /* 0x000fc40000010000 */
[----:B------:R-:W-:-:S06]  /*1a10*/  WARPGROUP.ARRIVE ;  /* 0x00000000000079c5 */ /* 0x000fcc0000000000 */
[----:B------:R-:W-:Y:S01]  /*1a20*/  HGMMA.64x128x16.F32 R24, gdesc[UR4], R24, gsb0 ;  /* 0x01e00000041879f0 */ /* 0x000fe20008000818 */
[----:B------:R-:W-:Y:S01]  /*1a30*/  ULDC UR4, c[0x0][0x604] ;  /* 0x0001810000047ab9 */ /* 0x000fe20000000800 */
[----:B------:R-:W-:Y:S01]  /*1a40*/  ULDC UR5, c[0x0][0x604] ;  /* 0x0001810000057ab9 */ /* 0x000fe20000000800 */
[----:B------:R-:W-:Y:S02]  /*1a50*/  WARPGROUP.DEPBAR.LE gsb0, 0x0 ;  /* 0x00008000000079c5 */ /* 0x000fe40000010000 */
[----:B------:R-:W-:Y:S02]  /*1a60*/  FSEL R24, R24, -INF , P1 ;  /* 0xff80000018187808 */ /* 0x000fe40000800000 */
[----:B------:R-:W-:Y:S02]  /*1a70*/  FSEL R30, R30, -INF , P1 ;  /* 0xff8000001e1e7808 */ /* 0x000fe40000800000 */
[----:B------:R-:W-:Y:S02]  /*1a80*/  ISETP.GE.AND P1, PT, R0, R7, PT ;  /* 0x000000070000720c */ /* 0x000fe40003f26270 */
[----:B------:R-:W-:-:S02]  /*1a90*/  IADD3 R7, R5, 0x19, RZ ;  /* 0x0000001905077810 */ /* 0x000fc40007ffe0ff */
[----:B------:R-:W-:Y:S02]  /*1aa0*/  FSEL R25, R25, -INF , P6 ;  /* 0xff80000019197808 */ /* 0x000fe40003000000 */
[----:B------:R-:W-:Y:S02]  /*1ab0*/  FSEL R31, R31, -INF , P6 ;  /* 0xff8000001f1f7808 */ /* 0x000fe40003000000 */
[----:B------:R-:W-:Y:S02]  /*1ac0*/  ISETP.GE.AND P6, PT, R0, R7, PT ;  /* 0x000000070000720c */ /* 0x000fe40003fc6270 */
[----:B------:R-:W-:Y:S02]  /*1ad0*/  FSEL R28, R28, -INF , P2 ;  /* 0xff8000001c1c7808 */ /* 0x000fe40001000000 */
[----:B------:R-:W-:Y:S02]  /*1ae0*/  FSEL R34, R34, -INF , P2 ;  /* 0xff80000022227808 */ /* 0x000fe40001000000 */
[----:B------:R-:W-:-:S02]  /*1af0*/  ISETP.GE.AND P2, PT, R0, R15, PT ;  /* 0x0000000f0000720c */ /* 0x000fc40003f46270 */
[----:B------:R-:W-:Y:S02]  /*1b00*/  IADD3 R15, R5, 0x28, RZ ;  /* 0x00000028050f7810 */ /* 0x000fe40007ffe0ff */
[----:B------:R-:W-:Y:S02]  /*1b10*/  FSEL R36, R36, -INF , P1 ;  /* 0xff80000024247808 */ /* 0x000fe40000800000 */
[----:B------:R-:W-:Y:S02]  /*1b20*/  FSEL R42, R42, -INF , P1 ;  /* 0xff8000002a2a7808 */ /* 0x000fe40000800000 */
[----:B------:R-:W-:Y:S02]  /*1b30*/  FSEL R37, R37, -INF , P6 ;  /* 0xff80000025257808 */ /* 0x000fe40003000000 */
[----:B------:R-:W-:Y:S02]  /*1b40*/  FSEL R43, R43, -INF , P6 ;  /* 0xff8000002b2b7808 */ /* 0x000fe40003000000 */
[----:B------:R-:W-:-:S02]  /*1b50*/  ISETP.GE.AND P1, PT, R4, R5, PT ;  /* 0x000000050400720c */ /* 0x000fc40003f26270 */
[----:B------:R-:W-:Y:S02]  /*1b60*/  ISETP.GT.AND P6, PT, R4, R5, PT ;  /* 0x000000050400720c */ /* 0x000fe40003fc4270 */
[----:B------:R-:W-:Y:S02]  /*1b70*/  FSEL R32, R32, -INF , P4 ;  /* 0xff80000020207808 */ /* 0x000fe40002000000 */
[----:B------:R-:W-:Y:S02]  /*1b80*/  FSEL R38, R38, -INF , P4 ;  /* 0xff80000026267808 */ /* 0x000fe40002000000 */
[----:B------:R-:W-:Y:S02]  /*1b90*/  ISETP.GE.AND P4, PT, R0, R15, PT ;  /* 0x0000000f0000720c */ /* 0x000fe40003f86270 */
[----:B------:R-:W-:Y:S02]  /*1ba0*/  IADD3 R15, R5, 0x31, RZ ;  /* 0x00000031050f7810 */ /* 0x000fe40007ffe0ff */
[----:B------:R-:W-:-:S02]  /*1bb0*/  FSEL R26, R26, -INF , P1 ;  /* 0xff8000001a1a7808 */ /* 0x000fc40000800000 */
[----:B------:R-:W-:Y:S02]  /*1bc0*/  FSEL R27, R27, -INF , P6 ;  /* 0xff8000001b1b7808 */ /* 0x000fe40003000000 */
[----:B------:R-:W-:Y:S02]  /*1bd0*/  ISETP.GE.AND P1, PT, R0, R15, PT ;  /* 0x0000000f0000720c */ /* 0x000fe40003f26270 */
[----:B------:R-:W-:Y:S02]  /*1be0*/  FMNMX R15, R26, R27, !PT ;  /* 0x0000001b1a0f7209 */ /* 0x000fe40007800000 */
[----:B------:R-:W-:Y:S02]  /*1bf0*/  FSEL R35, R35, -INF , P3 ;  /* 0xff80000023237808 */ /* 0x000fe40001800000 */
[----:B------:R-:W-:Y:S02]  /*1c00*/  FMNMX R8, R30, R15, !PT ;  /* 0x0000000f1e087209 */ /* 0x000fe40007800000 */
[----:B------:R-:W-:-:S02]  /*1c10*/  IADD3 R7, R5, 0x21, RZ ;  /* 0x0000002105077810 */ /* 0x000fc40007ffe0ff */
[----:B------:R-:W-:Y:S02]  /*1c20*/  FMNMX R15, R31, R8, !PT ;  /* 0x000000081f0f7209 */ /* 0x000fe40007800000 */
[----:B------:R-:W-:Y:S02]  /*1c30*/  FSEL R29, R29, -INF , P3 ;  /* 0xff8000001d1d7808 */ /* 0x000fe40001800000 */
[----:B------:R-:W-:Y:S02]  /*1c40*/  FMNMX R8, R34, R15, !PT ;  /* 0x0000000f22087209 */ /* 0x000fe40007800000 */
[----:B------:R-:W-:Y:S02]  /*1c50*/  ISETP.GE.AND P3, PT, R0, R7, PT ;  /* 0x000000070000720c */ /* 0x000fe40003f66270 */
[----:B------:R-:W-:Y:S02]  /*1c60*/  FMNMX R15, R35, R8, !PT ;  /* 0x00000008230f7209 */ /* 0x000fe40007800000 */
[----:B------:R-:W-:-:S02]  /*1c70*/  IADD3 R7, R5, 0x29, RZ ;  /* 0x0000002905077810 */ /* 0x000fc40007ffe0ff */
[----:B------:R-:W-:Y:S02]  /*1c80*/  FSEL R39, R39, -INF , P5 ;  /* 0xff80000027277808 */ /* 0x000fe40002800000 */
[----:B------:R-:W-:Y:S02]  /*1c90*/  FMNMX R8, R38, R15, !PT ;  /* 0x0000000f26087209 */ /* 0x000fe40007800000 */
[----:B------:R-:W-:Y:S02]  /*1ca0*/  FSEL R33, R33, -INF , P5 ;  /* 0xff80000021217808 */ /* 0x000fe40002800000 */
[----:B------:R-:W-:Y:S02]  /*1cb0*/  ISETP.GE.AND P5, PT, R0, R7, PT ;  /* 0x000000070000720c */ /* 0x000fe40003fa6270 */
[----:B------:R-:W-:Y:S02]  /*1cc0*/  IADD3 R7, R5, 0x30, RZ ;  /* 0x0000003005077810 */ /* 0x000fe40007ffe0ff */
[----:B------:R-:W-:-:S02]  /*1cd0*/  FMNMX R15, R39, R8, !PT ;  /* 0x00000008270f7209 */ /* 0x000fc40007800000 */
[----:B------:R-:W-:Y:S02]  /*1ce0*/  ISETP.GE.AND P6, PT, R0, R7, PT ;  /* 0x000000070000720c */ /* 0x000fe40003fc6270 */
[----:B------:R-:W-:Y:S02]  /*1cf0*/  FMNMX R8, R42, R15, !PT ;  /* 0x0000000f2a087209 */ /* 0x000fe40007800000 */
[----:B------:R-:W-:Y:S02]  /*1d00*/  IADD3 R7, R5, 0x38, RZ ;  /* 0x0000003805077810 */ /* 0x000fe40007ffe0ff */
[----:B------:R-:W-:Y:S02]  /*1d10*/  FSEL R40, R40, -INF , P2 ;  /* 0xff80000028287808 */ /* 0x000fe40001000000 */
[----:B------:R-:W-:Y:S02]  /*1d20*/  FSEL R46, R46, -INF , P2 ;  /* 0xff8000002e2e7808 */ /* 0x000fe40001000000 */
[----:B------:R-:W-:-:S02]  /*1d30*/  FMNMX R15, R43, R8, !PT ;  /* 0x000000082b0f7209 */ /* 0x000fc40007800000 */
[----:B------:R-:W-:Y:S02]  /*1d40*/  ISETP.GE.AND P2, PT, R0, R7, PT ;  /* 0x000000070000720c */ /* 0x000fe40003f46270 */
[----:B------:R-:W-:Y:S02]  /*1d50*/  IADD3 R7, R5, 0x39, RZ ;  /* 0x0000003905077810 */ /* 0x000fe40007ffe0ff */
[----:B------:R-:W-:Y:S02]  /*1d60*/  FSEL R47, R47, -INF , P3 ;  /* 0xff8000002f2f7808 */ /* 0x000fe40001800000 */
[----:B------:R-:W-:Y:S02]  /*1d70*/  FMNMX R8, R46, R15, !PT ;  /* 0x0000000f2e087209 */ /* 0x000fe40007800000 */
[----:B------:R-:W-:Y:S02]  /*1d80*/  FSEL R41, R41, -INF , P3 ;  /* 0xff80000029297808 */ /* 0x000fe40001800000 */
[----:B------:R-:W-:-:S02]  /*1d90*/  ISETP.GE.AND P3, PT, R0, R7, PT ;  /* 0x000000070000720c */ /* 0x000fc40003f66270 */
[----:B------:R-:W-:Y:S02]  /*1da0*/  IADD3 R7, R5, 0x40, RZ ;  /* 0x0000004005077810 */ /* 0x000fe40007ffe0ff */
[----:B------:R-:W-:Y:S02]  /*1db0*/  FSEL R50, R50, -INF , P4 ;  /* 0xff80000032327808 */ /* 0x000fe40002000000 */
[----:B------:R-:W-:Y:S02]  /*1dc0*/  FMNMX R15, R47, R8, !PT ;  /* 0x000000082f0f7209 */ /* 0x000fe40007800000 */
[----:B------:R-:W-:Y:S02]  /*1dd0*/  FSEL R44, R44, -INF , P4 ;  /* 0xff8000002c2c7808 */ /* 0x000fe40002000000 */
[----:B------:R-:W-:Y:S02]  /*1de0*/  ISETP.GE.AND P4, PT, R0, R7, PT ;  /* 0x000000070000720c */ /* 0x000fe40003f86270 */
[----:B------:R-:W-:-:S02]  /*1df0*/  IADD3 R7, R5, 0x41, RZ ;  /* 0x0000004105077810 */ /* 0x000fc40007ffe0ff */
[----:B------:R-:W-:Y:S02]  /*1e00*/  FSEL R51, R51, -INF , P5 ;  /* 0xff80000033337808 */ /* 0x000fe40002800000 */
[----:B------:R-:W-:Y:S02]  /*1e10*/  FMNMX R8, R50, R15, !PT ;  /* 0x0000000f32087209 */ /* 0x000fe40007800000 */
[----:B------:R-:W-:Y:S02]  /*1e20*/  FMNMX R15, R24, R25, !PT ;  /* 0x00000019180f7209 */ /* 0x000fe40007800000 */
[----:B------:R-:W-:Y:S02]  /*1e30*/  FSEL R45, R45, -INF , P5 ;  /* 0xff8000002d2d7808 */ /* 0x000fe40002800000 */
[----:B------:R-:W-:Y:S02]  /*1e40*/  ISETP.GE.AND P5, PT, R0, R7, PT ;  /* 0x000000070000720c */ /* 0x000fe40003fa6270 */
[----:B------:R-:W-:-:S02]  /*1e50*/  FMNMX R17, R51, R8, !PT ;  /* 0x0000000833117209 */ /* 0x000fc40007800000 */
[----:B------:R-:W-:Y:S02]  /*1e60*/  IADD3 R7, R5, 0x48, RZ ;  /* 0x0000004805077810 */ /* 0x000fe40007ffe0ff */
[----:B------:R-:W-:Y:S02]  /*1e70*/  FMNMX R8, R28, R15, !PT ;  /* 0x0000000f1c087209 */ /* 0x000fe40007800000 */
[----:B------:R-:W-:Y:S02]  /*1e80*/  FSEL R48, R48, -INF , P6 ;  /* 0xff80000030307808 */ /* 0x000fe40003000000 */
[----:B------:R-:W-:Y:S02]  /*1e90*/  FSEL R54, R54, -INF , P6 ;  /* 0xff80000036367808 */ /* 0x000fe40003000000 */
[----:B------:R-:W-:Y:S02]  /*1ea0*/  ISETP.GE.AND P6, PT, R0, R7, PT ;  /* 0x000000070000720c */ /* 0x000fe40003fc6270 */
[----:B------:R-:W-:-:S02]  /*1eb0*/  FMNMX R15, R29, R8, !PT ;  /* 0x000000081d0f7209 */ /* 0x000fc40007800000 */
[----:B------:R-:W-:Y:S02]  /*1ec0*/  IADD3 R7, R5, 0x49, RZ ;  /* 0x0000004905077810 */ /* 0x000fe40007ffe0ff */
[----:B------:R-:W-:Y:S02]  /*1ed0*/  FSEL R49, R49, -INF , P1 ;  /* 0xff80000031317808 */ /* 0x000fe40000800000 */
[----:B------:R-:W-:Y:S02]  /*1ee0*/  FSEL R55, R55, -INF , P1 ;  /* 0xff80000037377808 */ /* 0x000fe40000800000 */
[----:B------:R-:W-:Y:S02]  /*1ef0*/  FMNMX R8, R32, R15, !PT ;  /* 0x0000000f20087209 */ /* 0x000fe40007800000 */
[----:B------:R-:W-:Y:S02]  /*1f00*/  ISETP.GE.AND P1, PT, R0, R7, PT ;  /* 0x000000070000720c */ /* 0x000fe40003f26270 */
[----:B------:R-:W-:-:S02]  /*1f10*/  IADD3 R7, R5, 0x50, RZ ;  /* 0x0000005005077810 */ /* 0x000fc40007ffe0ff */
[----:B------:R-:W-:Y:S02]  /*1f20*/  FMNMX R15, R33, R8, !PT ;  /* 0x00000008210f7209 */ /* 0x000fe40007800000 */
[----:B------:R-:W-:Y:S02]  /*1f30*/  FSEL R52, R52, -INF , P2 ;  /* 0xff80000034347808 */ /* 0x000fe40001000000 */
[----:B------:R-:W-:Y:S02]  /*1f40*/  FSEL R58, R58, -INF , P2 ;  /* 0xff8000003a3a7808 */ /* 0x000fe40001000000 */
[----:B------:R-:W-:Y:S02]  /*1f50*/  ISETP.GE.AND P2, PT, R0, R7, PT ;  /* 0x000000070000720c */ /* 0x000fe40003f46270 */
[----:B------:R-:W-:Y:S02]  /*1f60*/  IADD3 R7, R5, 0x51, RZ ;  /* 0x0000005105077810 */ /* 0x000fe40007ffe0ff */
[----:B------:R-:W-:-:S02]  /*1f70*/  FMNMX R8, R36, R15, !PT ;  /* 0x0000000f24087209 */ /* 0x000fc40007800000 */
        /* <DEDUP_REMOVED lines=10> */
[----:B------:R-:W-:Y:S02]  /*2020*/  FMNMX R8, R40, R15, !PT ;  /* 0x0000000f28087209 */ /* 0x000fe40007800000 */
[----:B------:R-:W-:-:S02]  /*2030*/  IADD3 R7, R5, 0x59, RZ ;  /* 0x0000005905077810 */ /* 0x000fc40007ffe0ff */
[----:B------:R-:W-:Y:S02]  /*2040*/  FMNMX R14, R58, R17, !PT ;  /* 0x000000113a0e7209 */ /* 0x000fe40007800000 */
[----:B------:R-:W-:Y:S02]  /*2050*/  FSEL R57, R57, -INF , P5 ;  /* 0xff80000039397808 */ /* 0x000fe40002800000 */
[----:B------:R-:W-:Y:S02]  /*2060*/  FSEL R63, R63, -INF , P5 ;  /* 0xff8000003f3f7808 */ /* 0x000fe40002800000 */
[----:B------:R-:W-:Y:S02]  /*2070*/  FMNMX R15, R41, R8, !PT ;  /* 0x00000008290f7209 */ /* 0x000fe40007800000 */
[----:B------:R-:W-:Y:S02]  /*2080*/  ISETP.GE.AND P5, PT, R0, R7, PT ;  /* 0x000000070000720c */ /* 0x000fe40003fa6270 */
[----:B------:R-:W-:-:S02]  /*2090*/  FMNMX R17, R59, R14, !PT ;  /* 0x0000000e3b117209 */ /* 0x000fc40007800000 */
[----:B------:R-:W-:Y:S02]  /*20a0*/  IADD3 R7, R5, 0x60, RZ ;  /* 0x0000006005077810 */ /* 0x000fe40007ffe0ff */
[----:B------:R-:W-:Y:S02]  /*20b0*/  FMNMX R8, R44, R15, !PT ;  /* 0x0000000f2c087209 */ /* 0x000fe40007800000 */
[----:B------:R-:W-:Y:S02]  /*20c0*/  FSEL R60, R60, -INF , P6 ;  /* 0xff8000003c3c7808 */ /* 0x000fe40003000000 */
[----:B------:R-:W-:Y:S02]  /*20d0*/  FSEL R66, R66, -INF , P6 ;  /* 0xff80000042427808 */ /* 0x000fe40003000000 */
[----:B------:R-:W-:Y:S02]  /*20e0*/  FMNMX R14, R62, R17, !PT ;  /* 0x000000113e0e7209 */ /* 0x000fe40007800000 */
[----:B------:R-:W-:-:S02]  /*20f0*/  ISETP.GE.AND P6, PT, R0, R7, PT ;  /* 0x000000070000720c */ /* 0x000fc40003fc6270 */
[----:B------:R-:W-:Y:S02]  /*2100*/  IADD3 R7, R5, 0x61, RZ ;  /* 0x0000006105077810 */ /* 0x000fe40007ffe0ff */
[----:B------:R-:W-:Y:S02]  /*2110*/  FMNMX R15, R45, R8, !PT ;  /* 0x000000082d0f7209 */ /* 0x000fe40007800000 */
[----:B------:R-:W-:Y:S02]  /*2120*/  FMNMX R17, R63, R14, !PT ;  /* 0x0000000e3f117209 */ /* 0x000fe40007800000 */
[----:B------:R-:W-:Y:S02]  /*2130*/  FSEL R61, R61, -INF , P1 ;  /* 0xff8000003d3d7808 */ /* 0x000fe40000800000 */
[----:B------:R-:W-:Y:S02]  /*2140*/  FSEL R67, R67, -INF , P1 ;  /* 0xff80000043437808 */ /* 0x000fe40000800000 */
[----:B------:R-:W-:-:S02]  /*2150*/  ISETP.GE.AND P1, PT, R0, R7, PT ;  /* 0x000000070000720c */ /* 0x000fc40003f26270 */
[----:B------:R-:W-:Y:S02]  /*2160*/  IADD3 R7, R5, 0x68, RZ ;  /* 0x0000006805077810 */ /* 0x000fe40007ffe0ff */
[----:B------:R-:W-:Y:S02]  /*2170*/  FMNMX R8, R48, R15, !PT ;  /* 0x0000000f30087209 */ /* 0x000fe40007800000 */
[----:B------:R-:W-:Y:S02]  /*2180*/  FMNMX R14, R66, R17, !PT ;  /* 0x00000011420e7209 */ /* 0x000fe40007800000 */
[----:B------:R-:W-:Y:S02]  /*2190*/  FSEL R64, R64, -INF , P2 ;  /* 0xff80000040407808 */ /* 0x000fe40001000000 */
[----:B------:R-:W-:Y:S02]  /*21a0*/  FSEL R70, R70, -INF , P2 ;  /* 0xff80000046467808 */ /* 0x000fe40001000000 */
[----:B------:R-:W-:-:S02]  /*21b0*/  ISETP.GE.AND P2, PT, R0, R7, PT ;  /* 0x000000070000720c */ /* 0x000fc40003f46270 */
[----:B------:R-:W-:Y:S02]  /*21c0*/  FMNMX R15, R49, R8, !PT ;  /* 0x00000008310f7209 */ /* 0x000fe40007800000 */
[----:B------:R-:W-:Y:S02]  /*21d0*/  IADD3 R7, R5, 0x69, RZ ;  /* 0x0000006905077810 */ /* 0x000fe40007ffe0ff */
[----:B------:R-:W-:Y:S02]  /*21e0*/  FMNMX R17, R67, R14, !PT ;  /* 0x0000000e43117209 */ /* 0x000fe40007800000 */
[----:B------:R-:W-:Y:S02]  /*21f0*/  FSEL R65, R65, -INF , P3 ;  /* 0xff80000041417808 */ /* 0x000fe40001800000 */
[----:B------:R-:W-:Y:S02]  /*2200*/  FSEL R71, R71, -INF , P3 ;  /* 0xff80000047477808 */ /* 0x000fe40001800000 */
[----:B------:R-:W-:-:S02]  /*2210*/  FMNMX R8, R52, R15, !PT ;  /* 0x0000000f34087209 */ /* 0x000fc40007800000 */
[----:B------:R-:W-:Y:S02]  /*2220*/  FMNMX R14, R70, R17, !PT ;  /* 0x00000011460e7209 */ /* 0x000fe40007800000 */
[----:B------:R-:W-:Y:S02]  /*2230*/  ISETP.GE.AND P3, PT, R0, R7, PT ;  /* 0x000000070000720c */ /* 0x000fe40003f66270 */
[----:B------:R-:W-:Y:S02]  /*2240*/  IADD3 R7, R5, 0x70, RZ ;  /* 0x0000007005077810 */ /* 0x000fe40007ffe0ff */
[----:B------:R-:W-:Y:S02]  /*2250*/  FMNMX R15, R53, R8, !PT ;  /* 0x00000008350f7209 */ /* 0x000fe40007800000 */
[----:B------:R-:W-:Y:S02]  /*2260*/  FSEL R74, R74, -INF , P4 ;  /* 0xff8000004a4a7808 */ /* 0x000fe40002000000 */
[----:B------:R-:W-:-:S02]  /*2270*/  FMNMX R17, R71, R14, !PT ;  /* 0x0000000e47117209 */ /* 0x000fc40007800000 */
[----:B------:R-:W-:Y:S02]  /*2280*/  FSEL R68, R68, -INF , P4 ;  /* 0xff80000044447808 */ /* 0x000fe40002000000 */
[----:B------:R-:W-:Y:S02]  /*2290*/  ISETP.GE.AND P4, PT, R0, R7, PT ;  /* 0x000000070000720c */ /* 0x000fe40003f86270 */
[----:B------:R-:W-:Y:S02]  /*22a0*/  IADD3 R7, R5, 0x71, RZ ;  /* 0x0000007105077810 */ /* 0x000fe40007ffe0ff */
[----:B------:R-:W-:Y:S02]  /*22b0*/  FMNMX R8, R56, R15, !PT ;  /* 0x0000000f38087209 */ /* 0x000fe40007800000 */
[----:B------:R-:W-:Y:S02]  /*22c0*/  FSEL R75, R75, -INF , P5 ;  /* 0xff8000004b4b7808 */ /* 0x000fe40002800000 */
[----:B------:R-:W-:-:S02]  /*22d0*/  FMNMX R14, R74, R17, !PT ;  /* 0x000000114a0e7209 */ /* 0x000fc40007800000 */
[----:B------:R-:W-:Y:S02]  /*22e0*/  FSEL R69, R69, -INF , P5 ;  /* 0xff80000045457808 */ /* 0x000fe40002800000 */
[----:B------:R-:W-:Y:S02]  /*22f0*/  ISETP.GE.AND P5, PT, R0, R7, PT ;  /* 0x000000070000720c */ /* 0x000fe40003fa6270 */
[----:B------:R-:W-:Y:S02]  /*2300*/  FMNMX R7, R57, R8, !PT ;  /* 0x0000000839077209 */ /* 0x000fe40007800000 */
[----:B------:R-:W-:Y:S02]  /*2310*/  FSEL R78, R78, -INF , P6 ;  /* 0xff8000004e4e7808 */ /* 0x000fe40003000000 */
[----:B------:R-:W-:Y:S02]  /*2320*/  FMNMX R17, R75, R14, !PT ;  /* 0x0000000e4b117209 */ /* 0x000fe40007800000 */
[----:B------:R-:W-:-:S02]  /*2330*/  FMNMX R8, R60, R7, !PT ;  /* 0x000000073c087209 */ /* 0x000fc40007800000 */
[----:B------:R-:W-:Y:S02]  /*2340*/  FSEL R79, R79, -INF , P1 ;  /* 0xff8000004f4f7808 */ /* 0x000fe40000800000 */
[----:B------:R-:W-:Y:S02]  /*2350*/  FMNMX R14, R78, R17, !PT ;  /* 0x000000114e0e7209 */ /* 0x000fe40007800000 */
        /* <DEDUP_REMOVED lines=12> */
[----:B------:R-:W-:Y:S02]  /*2420*/  FSEL R72, R72, -INF , P6 ;  /* 0xff80000048487808 */ /* 0x000fe40003000000 */
[----:B------:R-:W-:Y:S02]  /*2430*/  FMNMX R7, R69, R8, !PT ;  /* 0x0000000845077209 */ /* 0x000fe40007800000 */
[----:B------:R-:W-:Y:S02]  /*2440*/  FMNMX R14, R87, R14, !PT ;  /* 0x0000000e570e7209 */ /* 0x000fe40007800000 */
[----:B------:R-:W-:-:S02]  /*2450*/  FSEL R73, R73, -INF , P1 ;  /* 0xff80000049497808 */ /* 0x000fc40000800000 */
[----:B------:R-:W-:Y:S01]  /*2460*/  FMNMX R8, R72, R7, !PT ;  /* 0x0000000748087209 */ /* 0x000fe20007800000 */
[----:B------:R-:W1:Y:S01]  /*2470*/  SHFL.BFLY PT, R17, R14, 0x1, 0x1f ;  /* 0x0c201f000e117f89 */ /* 0x000e6200000e0000 */
[----:B------:R-:W-:Y:S02]  /*2480*/  FSEL R76, R76, -INF , P2 ;  /* 0xff8000004c4c7808 */ /* 0x000fe40001000000 */
[----:B------:R-:W-:Y:S02]  /*2490*/  FMNMX R15, R73, R8, !PT ;  /* 0x00000008490f7209 */ /* 0x000fe40007800000 */
[----:B------:R-:W-:Y:S02]  /*24a0*/  FSEL R77, R77, -INF , P3 ;  /* 0xff8000004d4d7808 */ /* 0x000fe40001800000 */
[----:B------:R-:W-:Y:S02]  /*24b0*/  FMNMX R8, R76, R15, !PT ;  /* 0x0000000f4c087209 */ /* 0x000fe40007800000 */
[----:B------:R-:W-:-:S02]  /*24c0*/  IADD3 R7, R5, 0x78, RZ ;  /* 0x0000007805077810 */ /* 0x000fc40007ffe0ff */
[----:B------:R-:W-:Y:S02]  /*24d0*/  FSEL R80, R80, -INF , P4 ;  /* 0xff80000050507808 */ /* 0x000fe40002000000 */
[----:B------:R-:W-:Y:S02]  /*24e0*/  FMNMX R15, R77, R8, !PT ;  /* 0x000000084d0f7209 */ /* 0x000fe40007800000 */
[----:B------:R-:W-:Y:S02]  /*24f0*/  ISETP.GE.AND P1, PT, R0, R7, PT ;  /* 0x000000070000720c */ /* 0x000fe40003f26270 */
[----:B------:R-:W-:Y:S02]  /*2500*/  IADD3 R7, R5, 0x79, RZ ;  /* 0x0000007905077810 */ /* 0x000fe40007ffe0ff */
[----:B------:R-:W-:Y:S02]  /*2510*/  FSEL R81, R81, -INF , P5 ;  /* 0xff80000051517808 */ /* 0x000fe40002800000 */
[----:B------:R-:W-:-:S02]  /*2520*/  FMNMX R8, R80, R15, !PT ;  /* 0x0000000f50087209 */ /* 0x000fc40007800000 */
[----:B------:R-:W-:Y:S02]  /*2530*/  ISETP.GE.AND P2, PT, R0, R7, PT ;  /* 0x000000070000720c */ /* 0x000fe40003f46270 */
[----:B------:R-:W-:Y:S02]  /*2540*/  FSEL R84, R84, -INF , P1 ;  /* 0xff80000054547808 */ /* 0x000fe40000800000 */
[----:B------:R-:W-:Y:S02]  /*2550*/  FMNMX R7, R81, R8, !PT ;  /* 0x0000000851077209 */ /* 0x000fe40007800000 */
[----:B------:R-:W-:Y:S02]  /*2560*/  FSEL R85, R85, -INF , P2 ;  /* 0xff80000055557808 */ /* 0x000fe40001000000 */
[----:B------:R-:W-:Y:S02]  /*2570*/  FMNMX R8, R84, R7, !PT ;  /* 0x0000000754087209 */ /* 0x000fe40007800000 */
[----:B-1----:R-:W-:-:S02]  /*2580*/  FMNMX R17, R14, R17, !PT ;  /* 0x000000110e117209 */ /* 0x002fc40007800000 */
[----:B------:R-:W-:-:S03]  /*2590*/  FMNMX R8, R85, R8, !PT ;  /* 0x0000000855087209 */ /* 0x000fc60007800000 */
[----:B------:R-:W1:Y:S04]  /*25a0*/  SHFL.BFLY PT, R18, R17, 0x2, 0x1f ;  /* 0x0c401f0011127f89 */ /* 0x000e6800000e0000 */
[----:B------:R-:W2:Y:S01]  /*25b0*/  SHFL.BFLY PT, R7, R8, 0x1, 0x1f ;  /* 0x0c201f0008077f89 */ /* 0x000ea200000e0000 */
[----:B-1----:R-:W-:Y:S02]  /*25c0*/  FMNMX R18, R17, R18, !PT ;  /* 0x0000001211127209 */ /* 0x002fe40007800000 */
[----:B--2---:R-:W-:Y:S02]  /*25d0*/  FMNMX R7, R8, R7, !PT ;  /* 0x0000000708077209 */ /* 0x004fe40007800000 */
[----:B------:R-:W-:-:S03]  /*25e0*/  FSETP.NEU.AND P1, PT, R18, -INF , PT ;  /* 0xff8000001200780b */ /* 0x000fc60003f2d000 */
[----:B------:R-:W1:Y:S01]  /*25f0*/  SHFL.BFLY PT, R8, R7, 0x2, 0x1f ;  /* 0x0c401f0007087f89 */ /* 0x000e6200000e0000 */
[----:B------:R-:W-:-:S05]  /*2600*/  FSEL R14, R18, RZ, P1 ;  /* 0x000000ff120e7208 */ /* 0x000fca0000800000 */
[----:B------:R-:W-:Y:S01]  /*2610*/  FMUL R14, R14, UR4 ;  /* 0x000000040e0e7c20 */ /* 0x000fe20008400000 */
[----:B------:R-:W-:-:S03]  /*2620*/  ULDC UR4, c[0x0][0x604] ;  /* 0x0001810000047ab9 */ /* 0x000fc60000000800 */
[--C-:B------:R-:W-:Y:S01]  /*2630*/  FFMA R15, R26, UR4, -R14.reuse ;  /* 0x000000041a0f7c23 */ /* 0x100fe2000800080e */
[----:B------:R-:W-:Y:S02]  /*2640*/  ULDC UR4, c[0x0][0x604] ;  /* 0x0001810000047ab9 */ /* 0x000fe40000000800 */
[--C-:B------:R-:W-:Y:S01]  /*2650*/  FFMA R20, R27, UR4, -R14.reuse ;  /* 0x000000041b147c23 */ /* 0x100fe2000800080e */
[----:B------:R-:W-:Y:S01]  /*2660*/  ULDC UR4, c[0x0][0x604] ;  /* 0x0001810000047ab9 */ /* 0x000fe20000000800 */
[----:B------:R-:W-:Y:S01]  /*2670*/  FSETP.GEU.AND P1, PT, R15, -126, PT ;  /* 0xc2fc00000f00780b */ /* 0x000fe20003f2e000 */
        /* <DEDUP_REMOVED lines=8> */
[----:B-1----:R-:W-:Y:S01]  /*2700*/  FMNMX R17, R7, R8, !PT ;  /* 0x0000000807117209 */ /* 0x002fe20007800000 */
[--C-:B------:R-:W-:Y:S01]  /*2710*/  FFMA R26, R35, UR4, -R14.reuse ;  /* 0x00000004231a7c23 */ /* 0x100fe2000800080e */
[----:B------:R-:W-:Y:S01]  /*2720*/  FSETP.GEU.AND P2, PT, R22, -126, PT ;  /* 0xc2fc00001600780b */ /* 0x000fe20003f4e000 */
[----:B------:R-:W-:Y:S01]  /*2730*/  ULDC UR4, c[0x0][0x604] ;  /* 0x0001810000047ab9 */ /* 0x000fe20000000800 */
[----:B------:R-:W-:Y:S01]  /*2740*/  FSETP.GEU.AND P6, PT, R19, -126, PT ;  /* 0xc2fc00001300780b */ /* 0x000fe20003fce000 */
[----:B------:R-:W-:Y:S01]  /*2750*/  @!P1 FMUL R15, R15, 0.5 ;  /* 0x3f0000000f0f9820 */ /* 0x000fe20000400000 */
[C---:B------:R-:W-:Y:S01]  /*2760*/  FSETP.NEU.AND P5, PT, R17.reuse, -INF , PT ;  /* 0xff8000001100780b */ /* 0x040fe20003fad000 */
[----:B------:R-:W-:Y:S01]  /*2770*/  @!P4 FMUL R20, R20, 0.5 ;  /* 0x3f0000001414c820 */ /* 0x000fe20000400000 */
[--C-:B------:R-:W-:Y:S01]  /*2780*/  FFMA R31, R38, UR4, -R14.reuse ;  /* 0x00000004261f7c23 */ /* 0x100fe2000800080e */
[----:B------:R-:W-:Y:S01]  /*2790*/  ULDC UR4, c[0x0][0x604] ;  /* 0x0001810000047ab9 */ /* 0x000fe20000000800 */
[----:B------:R-:W-:Y:S01]  /*27a0*/  FSEL R7, R17, RZ, P5 ;  /* 0x000000ff11077208 */ /* 0x000fe20002800000 */
[----:B------:R-:W1:Y:S01]  /*27b0*/  MUFU.EX2 R15, R15 ;  /* 0x0000000f000f7308 */ /* 0x000e620000000800 */
[----:B------:R-:W-:Y:S01]  /*27c0*/  FSETP.GEU.AND P5, PT, R26, -126, PT ;  /* 0xc2fc00001a00780b */ /* 0x000fe20003fae000 */
[----:B------:R-:W-:Y:S01]  /*27d0*/  @!P3 FMUL R27, R27, 0.5 ;  /* 0x3f0000001b1bb820 */ /* 0x000fe20000400000 */
[--C-:B------:R-:W-:Y:S01]  /*27e0*/  FFMA R30, R39, UR4, -R14.reuse ;  /* 0x00000004271e7c23 */ /* 0x100fe2000800080e */
[----:B------:R-:W-:Y:S01]  /*27f0*/  @!P2 FMUL R22, R22, 0.5 ;  /* 0x3f0000001616a820 */ /* 0x000fe20000400000 */
[----:B------:R-:W-:Y:S01]  /*2800*/  ULDC UR4, c[0x0][0x604] ;  /* 0x0001810000047ab9 */ /* 0x000fe20000000800 */
[----:B------:R-:W-:Y:S01]  /*2810*/  @!P6 FMUL R19, R19, 0.5 ;  /* 0x3f0000001313e820 */ /* 0x000fe20000400000 */
[----:B------:R-:W-:Y:S01]  /*2820*/  FFMA R21, R42, UR4, -R14 ;  /* 0x000000042a157c23 */ /* 0x000fe2000800080e */
[----:B------:R-:W2:Y:S01]  /*2830*/  MUFU.EX2 R20, R20 ;  /* 0x0000001400147308 */ /* 0x000ea20000000800 */
[----:B------:R-:W-:-:S02]  /*2840*/  ULDC UR4, c[0x0][0x604] ;  /* 0x0001810000047ab9 */ /* 0x000fc40000000800 */
[--C-:B------:R-:W-:Y:S01]  /*2850*/  FFMA R34, R43, UR4, -R14.reuse ;  /* 0x000000042b227c23 */ /* 0x100fe2000800080e */
[----:B------:R-:W-:Y:S02]  /*2860*/  ULDC UR4, c[0x0][0x604] ;  /* 0x0001810000047ab9 */ /* 0x000fe40000000800 */
[----:B------:R-:W-:Y:S01]  /*2870*/  @!P5 FMUL R26, R26, 0.5 ;  /* 0x3f0000001a1ad820 */ /* 0x000fe20000400000 */
[--C-:B------:R-:W-:Y:S01]  /*2880*/  FFMA R35, R46, UR4, -R14.reuse ;  /* 0x000000042e237c23 */ /* 0x100fe2000800080e */
[----:B------:R-:W3:Y:S01]  /*2890*/  MUFU.EX2 R19, R19 ;  /* 0x0000001300137308 */ /* 0x000ee20000000800 */
[----:B-1----:R-:W-:Y:S01]  /*28a0*/  @!P1 FMUL R15, R15, R15 ;  /* 0x0000000f0f0f9220 */ /* 0x002fe20000400000 */
[----:B------:R-:W-:Y:S01]  /*28b0*/  FSETP.GEU.AND P1, PT, R31, -126, PT ;  /* 0xc2fc00001f00780b */ /* 0x000fe20003f2e000 */
[----:B------:R-:W-:Y:S02]  /*28c0*/  ULDC UR4, c[0x0][0x604] ;  /* 0x0001810000047ab9 */ /* 0x000fe40000000800 */
[----:B------:R-:W-:Y:S01]  /*28d0*/  FFMA R38, R47, UR4, -R14 ;  /* 0x000000042f267c23 */ /* 0x000fe2000800080e */
[----:B------:R-:W-:-:S02]  /*28e0*/  ULDC UR4, c[0x0][0x604] ;  /* 0x0001810000047ab9 */ /* 0x000fc40000000800 */
[----:B------:R-:W1:Y:S01]  /*28f0*/  MUFU.EX2 R27, R27 ;  /* 0x0000001b001b7308 */ /* 0x000e620000000800 */
[----:B--2---:R-:W-:Y:S01]  /*2900*/  @!P4 FMUL R20, R20, R20 ;  /* 0x000000141414c220 */ /* 0x004fe20000400000 */
[----:B------:R-:W-:Y:S01]  /*2910*/  FSETP.GEU.AND P4, PT, R30, -126, PT ;  /* 0xc2fc00001e00780b */ /* 0x000fe20003f8e000 */
[--C-:B------:R-:W-:Y:S01]  /*2920*/  FFMA R23, R50, UR4, -R14.reuse ;  /* 0x0000000432177c23 */ /* 0x100fe2000800080e */
[----:B------:R-:W-:Y:S02]  /*2930*/  ULDC UR4, c[0x0][0x604] ;  /* 0x0001810000047ab9 */ /* 0x000fe40000000800 */
[----:B------:R-:W-:Y:S01]  /*2940*/  FFMA R42, R51, UR4, -R14 ;  /* 0x00000004332a7c23 */ /* 0x000fe2000800080e */
[----:B------:R-:W-:Y:S01]  /*2950*/  @!P1 FMUL R31, R31, 0.5 ;  /* 0x3f0000001f1f9820 */ /* 0x000fe20000400000 */
[----:B------:R-:W2:Y:S01]  /*2960*/  MUFU.EX2 R22, R22 ;  /* 0x0000001600167308 */ /* 0x000ea20000000800 */
[----:B---3--:R-:W-:Y:S01]  /*2970*/  @!P6 FMUL R19, R19, R19 ;  /* 0x000000131313e220 */ /* 0x008fe20000400000 */
[----:B------:R-:W-:Y:S01]  /*2980*/  FSETP.GEU.AND P6, PT, R35, -126, PT ;  /* 0xc2fc00002300780b */ /* 0x000fe20003fce000 */
[----:B------:R-:W-:-:S02]  /*2990*/  ULDC UR4, c[0x0][0x604] ;  /* 0x0001810000047ab9 */ /* 0x000fc40000000800 */
[--C-:B------:R-:W-:Y:S01]  /*29a0*/  FFMA R46, R54, UR4, -R14.reuse ;  /* 0x00000004362e7c23 */ /* 0x100fe2000800080e */
[----:B------:R-:W-:Y:S01]  /*29b0*/  ULDC UR4, c[0x0][0x604] ;  /* 0x0001810000047ab9 */ /* 0x000fe20000000800 */
[----:B------:R-:W-:Y:S01]  /*29c0*/  @!P4 FMUL R30, R30, 0.5 ;  /* 0x3f0000001e1ec820 */ /* 0x000fe20000400000 */
[----:B------:R-:W3:Y:S01]  /*29d0*/  MUFU.EX2 R26, R26 ;  /* 0x0000001a001a7308 */ /* 0x000ee20000000800 */
[----:B-1----:R-:W-:Y:S01]  /*29e0*/  @!P3 FMUL R27, R27, R27 ;  /* 0x0000001b1b1bb220 */ /* 0x002fe20000400000 */
[----:B------:R-:W-:Y:S01]  /*29f0*/  FSETP.GEU.AND P3, PT, R21, -126, PT ;  /* 0xc2fc00001500780b */ /* 0x000fe20003f6e000 */
[--C-:B------:R-:W-:Y:S01]  /*2a00*/  FFMA R39, R55, UR4, -R14.reuse ;  /* 0x0000000437277c23 */ /* 0x100fe2000800080e */
[----:B------:R-:W-:Y:S02]  /*2a10*/  ULDC UR4, c[0x0][0x604] ;  /* 0x0001810000047ab9 */ /* 0x000fe40000000800 */
[----:B------:R-:W-:Y:S01]  /*2a20*/  FFMA R50, R58, UR4, -R14 ;  /* 0x000000043a327c23 */ /* 0x000fe2000800080e */
[----:B------:R-:W-:Y:S01]  /*2a30*/  @!P6 FMUL R35, R35, 0.5 ;  /* 0x3f0000002323e820 */ /* 0x000fe20000400000 */
[----:B------:R-:W1:Y:S01]  /*2a40*/  MUFU.EX2 R31, R31 ;  /* 0x0000001f001f7308 */ /* 0x000e620000000800 */
[----:B--2---:R-:W-:Y:S01]  /*2a50*/  @!P2 FMUL R22, R22, R22 ;  /* 0x000000161616a220 */ /* 0x004fe20000400000 */
[----:B------:R-:W-:Y:S01]  /*2a60*/  FSETP.GEU.AND P2, PT, R34, -126, PT ;  /* 0xc2fc00002200780b */ /* 0x000fe20003f4e000 */
[----:B------:R-:W-:-:S02]  /*2a70*/  ULDC UR4, c[0x0][0x604] ;  /* 0x0001810000047ab9 */ /* 0x000fc40000000800 */
[--C-:B------:R-:W-:Y:S01]  /*2a80*/  FFMA R43, R59, UR4, -R14.reuse ;  /* 0x000000043b2b7c23 */ /* 0x100fe2000800080e */
[----:B------:R-:W-:Y:S01]  /*2a90*/  ULDC UR4, c[0x0][0x604] ;  /* 0x0001810000047ab9 */ /* 0x000fe20000000800 */
[----:B------:R-:W-:Y:S01]  /*2aa0*/  @!P3 FMUL R21, R21, 0.5 ;  /* 0x3f0000001515b820 */ /* 0x000fe20000400000 */
[----:B------:R-:W2:Y:S01]  /*2ab0*/  MUFU.EX2 R35, R35 ;  /* 0x0000002300237308 */ /* 0x000ea20000000800 */
[----:B---3--:R-:W-:Y:S01]  /*2ac0*/  @!P5 FMUL R26, R26, R26 ;  /* 0x0000001a1a1ad220 */ /* 0x008fe20000400000 */
[----:B------:R-:W-:Y:S01]  /*2ad0*/  FSETP.GEU.AND P5, PT, R38, -126, PT ;  /* 0xc2fc00002600780b */ /* 0x000fe20003fae000 */
[--C-:B------:R-:W-:Y:S01]  /*2ae0*/  FFMA R54, R62, UR4, -R14.reuse ;  /* 0x000000043e367c23 */ /* 0x100fe2000800080e */
[----:B------:R-:W-:Y:S02]  /*2af0*/  ULDC UR4, c[0x0][0x604] ;  /* 0x0001810000047ab9 */ /* 0x000fe40000000800 */
[----:B------:R-:W-:Y:S01]  /*2b00*/  FFMA R51, R63, UR4, -R14 ;  /* 0x000000043f337c23 */ /* 0x000fe2000800080e */
[----:B------:R-:W-:Y:S01]  /*2b10*/  @!P2 FMUL R34, R34, 0.5 ;  /* 0x3f0000002222a820 */ /* 0x000fe20000400000 */
[----:B------:R-:W3:Y:S01]  /*2b20*/  MUFU.EX2 R30, R30 ;  /* 0x0000001e001e7308 */ /* 0x000ee20000000800 */
[----:B-1----:R-:W-:Y:S01]  /*2b30*/  @!P1 FMUL R31, R31, R31 ;  /* 0x0000001f1f1f9220 */ /* 0x002fe20000400000 */
[----:B------:R-:W-:Y:S01]  /*2b40*/  FSETP.GEU.AND P1, PT, R23, -126, PT ;  /* 0xc2fc00001700780b */ /* 0x000fe20003f2e000 */
[----:B------:R-:W-:-:S02]  /*2b50*/  ULDC UR4, c[0x0][0x604] ;  /* 0x0001810000047ab9 */ /* 0x000fc40000000800 */
[--C-:B------:R-:W-:Y:S01]  /*2b60*/  FFMA R58, R66, UR4, -R14.reuse ;  /* 0x00000004423a7c23 */ /* 0x100fe2000800080e */
[----:B------:R-:W-:Y:S01]  /*2b70*/  ULDC UR4, c[0x0][0x604] ;  /* 0x0001810000047ab9 */ /* 0x000fe20000000800 */
[----:B------:R-:W-:Y:S01]  /*2b80*/  @!P5 FMUL R38, R38, 0.5 ;  /* 0x3f0000002626d820 */ /* 0x000fe20000400000 */
        /* <DEDUP_REMOVED lines=39> */
[----:B------:R-:W-:Y:S01]  /*2e00*/  FFMA R83, R83, UR4, -R14 ;  /* 0x0000000453537c23 */ /* 0x000fe2000800080e */
[----:B------:R-:W-:Y:S01]  /*2e10*/  ULDC UR4, c[0x0][0x604] ;  /* 0x0001810000047ab9 */ /* 0x000fe20000000800 */
[----:B------:R-:W-:Y:S01]  /*2e20*/  @!P5 FMUL R43, R43, 0.5 ;  /* 0x3f0000002b2bd820 */ /* 0x000fe20000400000 */
[----:B------:R-:W1:Y:S01]  /*2e30*/  MUFU.EX2 R46, R46 ;  /* 0x0000002e002e7308 */ /* 0x000e620000000800 */
[----:B--2---:R-:W-:Y:S01]  /*2e40*/  @!P6 FMUL R50, R50, R50 ;  /* 0x000000323232e220 */ /* 0x004fe20000400000 */
[----:B------:R-:W-:-:S05]  /*2e50*/  FSETP.GEU.AND P6, PT, R70, -126, PT ;  /* 0xc2fc00004600780b */ /* 0x000fca0003fce000 */
[----:B------:R-:W-:Y:S01]  /*2e60*/  @!P1 FMUL R54, R54, 0.5 ;  /* 0x3f00000036369820 */ /* 0x000fe20000400000 */
[----:B------:R-:W2:Y:S01]  /*2e70*/  MUFU.EX2 R39, R39 ;  /* 0x0000002700277308 */ /* 0x000ea20000000800 */
[----:B---3--:R-:W-:Y:S01]  /*2e80*/  @!P4 FMUL R42, R42, R42 ;  /* 0x0000002a2a2ac220 */ /* 0x008fe20000400000 */
[----:B------:R-:W-:-:S05]  /*2e90*/  FSETP.GEU.AND P4, PT, R51, -126, PT ;  /* 0xc2fc00003300780b */ /* 0x000fca0003f8e000 */
[----:B------:R-:W-:Y:S01]  /*2ea0*/  @!P6 FMUL R70, R70, 0.5 ;  /* 0x3f0000004646e820 */ /* 0x000fe20000400000 */
[----:B------:R-:W3:Y:S01]  /*2eb0*/  MUFU.EX2 R43, R43 ;  /* 0x0000002b002b7308 */ /* 0x000ee20000000800 */
[----:B-1----:R-:W-:Y:S01]  /*2ec0*/  @!P3 FMUL R46, R46, R46 ;  /* 0x0000002e2e2eb220 */ /* 0x002fe20000400000 */
[----:B------:R-:W-:-:S05]  /*2ed0*/  FSETP.GEU.AND P3, PT, R58, -126, PT ;  /* 0xc2fc00003a00780b */ /* 0x000fca0003f6e000 */
        /* <DEDUP_REMOVED lines=25> */
[----:B------:R1:W4:Y:S01]  /*3070*/  MUFU.EX2 R78, R8 ;  /* 0x00000008004e7308 */ /* 0x0003220000000800 */
[----:B--2---:R-:W-:Y:S01]  /*3080*/  @!P2 FMUL R55, R55, R55 ;  /* 0x000000373737a220 */ /* 0x004fe20000400000 */
[----:B------:R-:W-:-:S05]  /*3090*/  FSETP.GEU.AND P2, PT, R79, -126, PT ;  /* 0xc2fc00004f00780b */ /* 0x000fca0003f4e000 */
[----:B------:R-:W-:Y:S01]  /*30a0*/  @!P3 FMUL R47, R47, 0.5 ;  /* 0x3f0000002f2fb820 */ /* 0x000fe20000400000 */
[----:B------:R-:W2:Y:S01]  /*30b0*/  MUFU.EX2 R91, R75 ;  /* 0x0000004b005b7308 */ /* 0x000ea20000000800 */
[----:B---3--:R-:W-:Y:S01]  /*30c0*/  @!P5 FMUL R89, R89, R89 ;  /* 0x000000595959d220 */ /* 0x008fe20000400000 */
[----:B------:R-:W-:Y:S01]  /*30d0*/  FSETP.GEU.AND P5, PT, R83, -126, PT ;  /* 0xc2fc00005300780b */ /* 0x000fe20003fae000 */
[--C-:B-1----:R-:W-:Y:S01]  /*30e0*/  FFMA R8, R86, UR4, -R14.reuse ;  /* 0x0000000456087c23 */ /* 0x102fe2000800080e */
[----:B------:R-:W-:Y:S02]  /*30f0*/  ULDC UR4, c[0x0][0x604] ;  /* 0x0001810000047ab9 */ /* 0x000fe40000000800 */
[----:B------:R-:W-:Y:S01]  /*3100*/  FFMA R14, R87, UR4, -R14 ;  /* 0x00000004570e7c23 */ /* 0x000fe2000800080e */
[----:B------:R-:W-:Y:S01]  /*3110*/  ULDC UR4, c[0x0][0x604] ;  /* 0x0001810000047ab9 */ /* 0x000fe20000000800 */
[----:B------:R-:W1:Y:S01]  /*3120*/  MUFU.EX2 R86, R59 ;  /* 0x0000003b00567308 */ /* 0x000e620000000800 */
[----:B------:R-:W-:Y:S01]  /*3130*/  @!P2 FMUL R79, R79, 0.5 ;  /* 0x3f0000004f4fa820 */ /* 0x000fe20000400000 */
[----:B------:R-:W-:Y:S01]  /*3140*/  FMUL R7, R7, UR4 ;  /* 0x0000000407077c20 */ /* 0x000fe20008400000 */
[----:B------:R-:W-:Y:S01]  /*3150*/  ULDC UR4, c[0x0][0x604] ;  /* 0x0001810000047ab9 */ /* 0x000fe20000000800 */
[----:B----4-:R-:W-:Y:S01]  /*3160*/  @!P1 FMUL R78, R78, R78 ;  /* 0x0000004e4e4e9220 */ /* 0x010fe20000400000 */
[----:B------:R-:W-:Y:S01]  /*3170*/  FSETP.GEU.AND P1, PT, R8, -126, PT ;  /* 0xc2fc00000800780b */ /* 0x000fe20003f2e000 */
[--C-:B------:R-:W-:Y:S01]  /*3180*/  FFMA R24, R24, UR4, -R7.reuse ;  /* 0x0000000418187c23 */ /* 0x100fe20008000807 */
[----:B------:R-:W-:Y:S01]  /*3190*/  @!P5 FMUL R83, R83, 0.5 ;  /* 0x3f0000005353d820 */ /* 0x000fe20000400000 */
[----:B------:R-:W3:Y:S01]  /*31a0*/  MUFU.EX2 R82, R47 ;  /* 0x0000002f00527308 */ /* 0x000ee20000000800 */
[----:B------:R-:W-:Y:S01]  /*31b0*/  ULDC UR4, c[0x0][0x604] ;  /* 0x0001810000047ab9 */ /* 0x000fe20000000800 */
[----:B--2---:R-:W-:Y:S01]  /*31c0*/  @!P4 FMUL R91, R91, R91 ;  /* 0x0000005b5b5bc220 */ /* 0x004fe20000400000 */
[--C-:B------:R-:W-:Y:S01]  /*31d0*/  FFMA R25, R25, UR4, -R7.reuse ;  /* 0x0000000419197c23 */ /* 0x100fe20008000807 */
[----:B------:R-:W-:Y:S01]  /*31e0*/  ULDC UR4, c[0x0][0x604] ;  /* 0x0001810000047ab9 */ /* 0x000fe20000000800 */
[----:B------:R-:W-:Y:S01]  /*31f0*/  FSETP.GEU.AND P4, PT, R14, -126, PT ;  /* 0xc2fc00000e00780b */ /* 0x000fe20003f8e000 */
[--C-:B------:R-:W-:Y:S01]  /*3200*/  FFMA R28, R28, UR4, -R7.reuse ;  /* 0x000000041c1c7c23 */ /* 0x100fe20008000807 */
[----:B------:R-:W-:Y:S01]  /*3210*/  ULDC UR4, c[0x0][0x604] ;  /* 0x0001810000047ab9 */ /* 0x000fe20000000800 */
[----:B------:R-:W2:Y:S01]  /*3220*/  MUFU.EX2 R93, R79 ;  /* 0x0000004f005d7308 */ /* 0x000ea20000000800 */
[----:B-1----:R-:W-:Y:S01]  /*3230*/  @!P6 FMUL R86, R86, R86 ;  /* 0x000000565656e220 */ /* 0x002fe20000400000 */
[----:B------:R-:W-:Y:S01]  /*3240*/  FFMA R29, R29, UR4, -R7 ;  /* 0x000000041d1d7c23 */ /* 0x000fe20008000807 */
[----:B------:R-:W-:Y:S01]  /*3250*/  FSETP.GEU.AND P6, PT, R28, -126, PT ;  /* 0xc2fc00001c00780b */ /* 0x000fe20003fce000 */
[----:B------:R-:W-:Y:S01]  /*3260*/  @!P1 FMUL R8, R8, 0.5 ;  /* 0x3f00000008089820 */ /* 0x000fe20000400000 */
[----:B------:R-:W-:-:S02]  /*3270*/  ULDC UR4, c[0x0][0x604] ;  /* 0x0001810000047ab9 */ /* 0x000fc40000000800 */
[--C-:B------:R-:W-:Y:S01]  /*3280*/  FFMA R32, R32, UR4, -R7.reuse ;  /* 0x0000000420207c23 */ /* 0x100fe20008000807 */
[----:B------:R-:W1:Y:S01]  /*3290*/  MUFU.EX2 R95, R83 ;  /* 0x00000053005f7308 */ /* 0x000e620000000800 */
[----:B---3--:R-:W-:Y:S01]  /*32a0*/  @!P3 FMUL R82, R82, R82 ;  /* 0x000000525252b220 */ /* 0x008fe20000400000 */
[----:B------:R-:W-:Y:S01]  /*32b0*/  FSETP.GEU.AND P3, PT, R24, -126, PT ;  /* 0xc2fc00001800780b */ /* 0x000fe20003f6e000 */
[----:B------:R-:W-:Y:S01]  /*32c0*/  @!P4 FMUL R14, R14, 0.5 ;  /* 0x3f0000000e0ec820 */ /* 0x000fe20000400000 */
[----:B------:R-:W-:Y:S02]  /*32d0*/  ULDC UR4, c[0x0][0x604] ;  /* 0x0001810000047ab9 */ /* 0x000fe40000000800 */
[--C-:B------:R-:W-:Y:S01]  /*32e0*/  FFMA R33, R33, UR4, -R7.reuse ;  /* 0x0000000421217c23 */ /* 0x100fe20008000807 */
[----:B------:R-:W-:Y:S01]  /*32f0*/  ULDC UR4, c[0x0][0x604] ;  /* 0x0001810000047ab9 */ /* 0x000fe20000000800 */
[----:B------:R-:W-:Y:S01]  /*3300*/  @!P6 FMUL R28, R28, 0.5 ;  /* 0x3f0000001c1ce820 */ /* 0x000fe20000400000 */
[----:B--2---:R-:W-:Y:S01]  /*3310*/  @!P2 FMUL R93, R93, R93 ;  /* 0x0000005d5d5da220 */ /* 0x004fe20000400000 */
[----:B------:R-:W-:Y:S01]  /*3320*/  FSETP.GEU.AND P2, PT, R25, -126, PT ;  /* 0xc2fc00001900780b */ /* 0x000fe20003f4e000 */
[----:B------:R-:W2:Y:S01]  /*3330*/  MUFU.EX2 R47, R8 ;  /* 0x00000008002f7308 */ /* 0x000ea20000000800 */
[----:B------:R-:W-:Y:S01]  /*3340*/  FFMA R36, R36, UR4, -R7 ;  /* 0x0000000424247c23 */ /* 0x000fe20008000807 */
[----:B------:R-:W-:-:S02]  /*3350*/  ULDC UR4, c[0x0][0x604] ;  /* 0x0001810000047ab9 */ /* 0x000fc40000000800 */
[----:B------:R-:W-:Y:S01]  /*3360*/  @!P3 FMUL R24, R24, 0.5 ;  /* 0x3f0000001818b820 */ /* 0x000fe20000400000 */
[--C-:B------:R-:W-:Y:S01]  /*3370*/  FFMA R37, R37, UR4, -R7.reuse ;  /* 0x0000000425257c23 */ /* 0x100fe20008000807 */
[----:B-1----:R-:W-:Y:S01]  /*3380*/  @!P5 FMUL R95, R95, R95 ;  /* 0x0000005f5f5fd220 */ /* 0x002fe20000400000 */
[----:B------:R-:W-:Y:S01]  /*3390*/  FSETP.GEU.AND P5, PT, R29, -126, PT ;  /* 0xc2fc00001d00780b */ /* 0x000fe20003fae000 */
[----:B------:R-:W1:Y:S01]  /*33a0*/  MUFU.EX2 R28, R28 ;  /* 0x0000001c001c7308 */ /* 0x000e620000000800 */
[----:B------:R-:W-:Y:S02]  /*33b0*/  ULDC UR4, c[0x0][0x604] ;  /* 0x0001810000047ab9 */ /* 0x000fe40000000800 */
[--C-:B------:R-:W-:Y:S01]  /*33c0*/  FFMA R40, R40, UR4, -R7.reuse ;  /* 0x0000000428287c23 */ /* 0x100fe20008000807 */
[----:B------:R-:W-:Y:S01]  /*33d0*/  @!P2 FMUL R25, R25, 0.5 ;  /* 0x3f0000001919a820 */ /* 0x000fe20000400000 */
[----:B------:R-:W-:Y:S02]  /*33e0*/  ULDC UR4, c[0x0][0x604] ;  /* 0x0001810000047ab9 */ /* 0x000fe40000000800 */
[--C-:B------:R-:W-:Y:S01]  /*33f0*/  FFMA R41, R41, UR4, -R7.reuse ;  /* 0x0000000429297c23 */ /* 0x100fe20008000807 */
[----:B------:R-:W3:Y:S01]  /*3400*/  MUFU.EX2 R14, R14 ;  /* 0x0000000e000e7308 */ /* 0x000ee20000000800 */
[----:B--2---:R-:W-:Y:S01]  /*3410*/  @!P1 FMUL R47, R47, R47 ;  /* 0x0000002f2f2f9220 */ /* 0x004fe20000400000 */
[----:B------:R-:W-:Y:S01]  /*3420*/  FSETP.GEU.AND P1, PT, R32, -126, PT ;  /* 0xc2fc00002000780b */ /* 0x000fe20003f2e000 */
[----:B------:R-:W-:Y:S01]  /*3430*/  ULDC UR4, c[0x0][0x604] ;  /* 0x0001810000047ab9 */ /* 0x000fe20000000800 */
[----:B------:R-:W-:Y:S01]  /*3440*/  @!P5 FMUL R29, R29, 0.5 ;  /* 0x3f0000001d1dd820 */ /* 0x000fe20000400000 */
[----:B------:R-:W-:Y:S01]  /*3450*/  FFMA R44, R44, UR4, -R7 ;  /* 0x000000042c2c7c23 */ /* 0x000fe20008000807 */
[----:B------:R-:W-:-:S02]  /*3460*/  ULDC UR4, c[0x0][0x604] ;  /* 0x0001810000047ab9 */ /* 0x000fc40000000800 */
[----:B------:R-:W2:Y:S01]  /*3470*/  MUFU.EX2 R59, R25 ;  /* 0x00000019003b7308 */ /* 0x000ea20000000800 */
[----:B-1----:R-:W-:Y:S01]  /*3480*/  @!P6 FMUL R28, R28, R28 ;  /* 0x0000001c1c1ce220 */ /* 0x002fe20000400000 */
[----:B------:R-:W-:Y:S01]  /*3490*/  FSETP.GEU.AND P6, PT, R40, -126, PT ;  /* 0xc2fc00002800780b */ /* 0x000fe20003fce000 */
[--C-:B------:R-:W-:Y:S01]  /*34a0*/  FFMA R45, R45, UR4, -R7.reuse ;  /* 0x000000042d2d7c23 */ /* 0x100fe20008000807 */
[----:B------:R-:W-:Y:S02]  /*34b0*/  ULDC UR4, c[0x0][0x604] ;  /* 0x0001810000047ab9 */ /* 0x000fe40000000800 */
[----:B------:R-:W-:Y:S01]  /*34c0*/  FFMA R48, R48, UR4, -R7 ;  /* 0x0000000430307c23 */ /* 0x000fe20008000807 */
[----:B------:R-:W-:Y:S01]  /*34d0*/  @!P1 FMUL R32, R32, 0.5 ;  /* 0x3f00000020209820 */ /* 0x000fe20000400000 */
[----:B------:R-:W1:Y:S01]  /*34e0*/  MUFU.EX2 R63, R29 ;  /* 0x0000001d003f7308 */ /* 0x000e620000000800 */
[----:B---3--:R-:W-:Y:S01]  /*34f0*/  @!P4 FMUL R14, R14, R14 ;  /* 0x0000000e0e0ec220 */ /* 0x008fe20000400000 */
[----:B------:R-:W-:Y:S01]  /*3500*/  FSETP.GEU.AND P4, PT, R33, -126, PT ;  /* 0xc2fc00002100780b */ /* 0x000fe20003f8e000 */
[----:B------:R-:W-:-:S02]  /*3510*/  ULDC UR4, c[0x0][0x604] ;  /* 0x0001810000047ab9 */ /* 0x000fc40000000800 */
[--C-:B------:R-:W-:Y:S01]  /*3520*/  FFMA R49, R49, UR4, -R7.reuse ;  /* 0x0000000431317c23 */ /* 0x100fe20008000807 */
[----:B------:R-:W-:Y:S01]  /*3530*/  ULDC UR4, c[0x0][0x604] ;  /* 0x0001810000047ab9 */ /* 0x000fe20000000800 */
[----:B------:R-:W-:Y:S01]  /*3540*/  @!P6 FMUL R40, R40, 0.5 ;  /* 0x3f0000002828e820 */ /* 0x000fe20000400000 */
[----:B------:R-:W3:Y:S01]  /*3550*/  MUFU.EX2 R24, R24 ;  /* 0x0000001800187308 */ /* 0x000ee20000000800 */
[----:B--2---:R-:W-:Y:S01]  /*3560*/  @!P2 FMUL R59, R59, R59 ;  /* 0x0000003b3b3ba220 */ /* 0x004fe20000400000 */
[----:B------:R-:W-:Y:S01]  /*3570*/  FSETP.GEU.AND P2, PT, R37, -126, PT ;  /* 0xc2fc00002500780b */ /* 0x000fe20003f4e000 */
[--C-:B------:R-:W-:Y:S01]  /*3580*/  FFMA R52, R52, UR4, -R7.reuse ;  /* 0x0000000434347c23 */ /* 0x100fe20008000807 */
[----:B------:R-:W-:Y:S02]  /*3590*/  ULDC UR4, c[0x0][0x604] ;  /* 0x0001810000047ab9 */ /* 0x000fe40000000800 */
[----:B------:R-:W-:Y:S01]  /*35a0*/  FFMA R53, R53, UR4, -R7 ;  /* 0x0000000435357c23 */ /* 0x000fe20008000807 */
[----:B------:R-:W-:Y:S01]  /*35b0*/  @!P4 FMUL R33, R33, 0.5 ;  /* 0x3f0000002121c820 */ /* 0x000fe20000400000 */
[----:B------:R-:W2:Y:S01]  /*35c0*/  MUFU.EX2 R32, R32 ;  /* 0x0000002000207308 */ /* 0x000ea20000000800 */
[----:B-1----:R-:W-:Y:S01]  /*35d0*/  @!P5 FMUL R63, R63, R63 ;  /* 0x0000003f3f3fd220 */ /* 0x002fe20000400000 */
[----:B------:R-:W-:Y:S01]  /*35e0*/  FSETP.GEU.AND P5, PT, R41, -126, PT ;  /* 0xc2fc00002900780b */ /* 0x000fe20003fae000 */
[----:B------:R-:W-:-:S02]  /*35f0*/  ULDC UR4, c[0x0][0x604] ;  /* 0x0001810000047ab9 */ /* 0x000fc40000000800 */
[--C-:B------:R-:W-:Y:S01]  /*3600*/  FFMA R56, R56, UR4, -R7.reuse ;  /* 0x0000000438387c23 */ /* 0x100fe20008000807 */
[----:B------:R-:W-:Y:S01]  /*3610*/  ULDC UR4, c[0x0][0x604] ;  /* 0x0001810000047ab9 */ /* 0x000fe20000000800 */
[----:B------:R-:W-:Y:S01]  /*3620*/  @!P2 FMUL R37, R37, 0.5 ;  /* 0x3f0000002525a820 */ /* 0x000fe20000400000 */
[----:B------:R-:W1:Y:S01]  /*3630*/  MUFU.EX2 R40, R40 ;  /* 0x0000002800287308 */ /* 0x000e620000000800 */
[----:B---3--:R-:W-:Y:S01]  /*3640*/  @!P3 FMUL R24, R24, R24 ;  /* 0x000000181818b220 */ /* 0x008fe20000400000 */
[----:B------:R-:W-:Y:S01]  /*3650*/  FSETP.GEU.AND P3, PT, R36, -126, PT ;  /* 0xc2fc00002400780b */ /* 0x000fe20003f6e000 */
[--C-:B------:R-:W-:Y:S01]  /*3660*/  FFMA R8, R57, UR4, -R7.reuse ;  /* 0x0000000439087c23 */ /* 0x100fe20008000807 */
[----:B------:R-:W-:Y:S02]  /*3670*/  ULDC UR4, c[0x0][0x604] ;  /* 0x0001810000047ab9 */ /* 0x000fe40000000800 */
[----:B------:R-:W-:Y:S01]  /*3680*/  FFMA R25, R60, UR4, -R7 ;  /* 0x000000043c197c23 */ /* 0x000fe20008000807 */
[----:B------:R-:W-:Y:S01]  /*3690*/  @!P5 FMUL R41, R41, 0.5 ;  /* 0x3f0000002929d820 */ /* 0x000fe20000400000 */
[----:B------:R3:W4:Y:S01]  /*36a0*/  MUFU.EX2 R67, R33 ;  /* 0x0000002100437308 */ /* 0x0007220000000800 */
[----:B--2---:R-:W-:Y:S01]  /*36b0*/  @!P1 FMUL R32, R32, R32 ;  /* 0x0000002020209220 */ /* 0x004fe20000400000 */
[----:B------:R-:W-:Y:S01]  /*36c0*/  FSETP.GEU.AND P1, PT, R44, -126, PT ;  /* 0xc2fc00002c00780b */ /* 0x000fe20003f2e000 */
[----:B------:R-:W-:-:S02]  /*36d0*/  ULDC UR4, c[0x0][0x604] ;  /* 0x0001810000047ab9 */ /* 0x000fc40000000800 */
[--C-:B------:R-:W-:Y:S01]  /*36e0*/  FFMA R29, R61, UR4, -R7.reuse ;  /* 0x000000043d1d7c23 */ /* 0x100fe20008000807 */
[----:B------:R-:W-:Y:S01]  /*36f0*/  ULDC UR4, c[0x0][0x604] ;  /* 0x0001810000047ab9 */ /* 0x000fe20000000800 */
[----:B------:R-:W-:Y:S01]  /*3700*/  @!P3 FMUL R36, R36, 0.5 ;  /* 0x3f0000002424b820 */ /* 0x000fe20000400000 */
[----:B------:R-:W2:Y:S01]  /*3710*/  MUFU.EX2 R71, R37 ;  /* 0x0000002500477308 */ /* 0x000ea20000000800 */
[----:B-1----:R-:W-:Y:S01]  /*3720*/  @!P6 FMUL R40, R40, R40 ;  /* 0x000000282828e220 */ /* 0x002fe20000400000 */
[----:B------:R-:W-:Y:S01]  /*3730*/  FSETP.GEU.AND P6, PT, R52, -126, PT ;  /* 0xc2fc00003400780b */ /* 0x000fe20003fce000 */
[--C-:B------:R-:W-:Y:S01]  /*3740*/  FFMA R64, R64, UR4, -R7.reuse ;  /* 0x0000000440407c23 */ /* 0x100fe20008000807 */
[----:B------:R-:W-:Y:S02]  /*3750*/  ULDC UR4, c[0x0][0x604] ;  /* 0x0001810000047ab9 */ /* 0x000fe40000000800 */
[----:B---3--:R-:W-:Y:S01]  /*3760*/  FFMA R33, R65, UR4, -R7 ;  /* 0x0000000441217c23 */ /* 0x008fe20008000807 */
[----:B------:R-:W-:Y:S01]  /*3770*/  @!P1 FMUL R44, R44, 0.5 ;  /* 0x3f0000002c2c9820 */ /* 0x000fe20000400000 */
[----:B------:R-:W1:Y:S01]  /*3780*/  MUFU.EX2 R75, R41 ;  /* 0x00000029004b7308 */ /* 0x000e620000000800 */
[----:B----4-:R-:W-:Y:S01]  /*3790*/  @!P4 FMUL R67, R67, R67 ;  /* 0x000000434343c220 */ /* 0x010fe20000400000 */
        /* <DEDUP_REMOVED lines=8> */
[----:B------:R-:W-:Y:S01]  /*3820*/  FFMA R72, R72, UR4, -R7 ;  /* 0x0000000448487c23 */ /* 0x000fe20008000807 */
[----:B------:R-:W-:-:S03]  /*3830*/  ULDC UR4, c[0x0][0x604] ;  /* 0x0001810000047ab9 */ /* 0x000fc60000000800 */
[----:B------:R-:W-:Y:S01]  /*3840*/  @!P4 FMUL R45, R45, 0.5 ;  /* 0x3f0000002d2dc820 */ /* 0x000fe20000400000 */
[----:B------:R-:W2:Y:S01]  /*3850*/  MUFU.EX2 R44, R44 ;  /* 0x0000002c002c7308 */ /* 0x000ea20000000800 */
[----:B-1----:R-:W-:Y:S01]  /*3860*/  @!P5 FMUL R75, R75, R75 ;  /* 0x0000004b4b4bd220 */ /* 0x002fe20000400000 */
[----:B------:R-:W-:-:S05]  /*3870*/  FSETP.GEU.AND P5, PT, R53, -126, PT ;  /* 0xc2fc00003500780b */ /* 0x000fca0003fae000 */
[----:B------:R-:W-:Y:S01]  /*3880*/  @!P2 FMUL R49, R49, 0.5 ;  /* 0x3f0000003131a820 */ /* 0x000fe20000400000 */
[----:B------:R-:W1:Y:S01]  /*3890*/  MUFU.EX2 R79, R45 ;  /* 0x0000002d004f7308 */ /* 0x000e620000000800 */
[----:B---3--:R-:W-:Y:S01]  /*38a0*/  @!P3 FMUL R36, R36, R36 ;  /* 0x000000242424b220 */ /* 0x008fe20000400000 */
[----:B------:R-:W-:-:S05]  /*38b0*/  FSETP.GEU.AND P3, PT, R48, -126, PT ;  /* 0xc2fc00003000780b */ /* 0x000fca0003f6e000 */
[----:B------:R-:W-:Y:S01]  /*38c0*/  @!P5 FMUL R53, R53, 0.5 ;  /* 0x3f0000003535d820 */ /* 0x000fe20000400000 */
[----:B------:R-:W3:Y:S01]  /*38d0*/  MUFU.EX2 R83, R49 ;  /* 0x0000003100537308 */ /* 0x000ee20000000800 */
[----:B--2---:R-:W-:Y:S01]  /*38e0*/  @!P1 FMUL R44, R44, R44 ;  /* 0x0000002c2c2c9220 */ /* 0x004fe20000400000 */
[----:B------:R-:W-:-:S05]  /*38f0*/  FSETP.GEU.AND P1, PT, R56, -126, PT ;  /* 0xc2fc00003800780b */ /* 0x000fca0003f2e000 */
        /* <DEDUP_REMOVED lines=17> */
[----:B------:R1:W4:Y:S01]  /*3a10*/  MUFU.EX2 R60, R8 ;  /* 0x00000008003c7308 */ /* 0x0003220000000800 */
[----:B---3--:R-:W-:Y:S01]  /*3a20*/  @!P3 FMUL R48, R48, R48 ;  /* 0x000000303030b220 */ /* 0x008fe20000400000 */
[----:B------:R-:W-:-:S05]  /*3a30*/  FSETP.GEU.AND P3, PT, R25, -126, PT ;  /* 0xc2fc00001900780b */ /* 0x000fca0003f6e000 */
[----:B------:R-:W-:Y:S01]  /*3a40*/  @!P5 FMUL R33, R33, 0.5 ;  /* 0x3f0000002121d820 */ /* 0x000fe20000400000 */
[----:B------:R-:W3:Y:S01]  /*3a50*/  MUFU.EX2 R56, R29 ;  /* 0x0000001d00387308 */ /* 0x000ee20000000800 */
[----:B-1----:R-:W-:Y:S01]  /*3a60*/  FFMA R8, R69, UR4, -R7 ;  /* 0x0000000445087c23 */ /* 0x002fe20008000807 */
[----:B------:R-:W-:Y:S01]  /*3a70*/  ULDC UR4, c[0x0][0x604] ;  /* 0x0001810000047ab9 */ /* 0x000fe20000000800 */
[----:B--2---:R-:W-:Y:S01]  /*3a80*/  @!P1 FMUL R87, R87, R87 ;  /* 0x0000005757579220 */ /* 0x004fe20000400000 */
[----:B------:R-:W-:-:S03]  /*3a90*/  FSETP.GEU.AND P1, PT, R68, -126, PT ;  /* 0xc2fc00004400780b */ /* 0x000fc60003f2e000 */
[----:B------:R-:W-:Y:S01]  /*3aa0*/  @!P3 FMUL R25, R25, 0.5 ;  /* 0x3f0000001919b820 */ /* 0x000fe20000400000 */
[----:B------:R-:W1:Y:S01]  /*3ab0*/  MUFU.EX2 R65, R64 ;  /* 0x0000004000417308 */ /* 0x000e620000000800 */
[----:B----4-:R-:W-:Y:S01]  /*3ac0*/  @!P4 FMUL R60, R60, R60 ;  /* 0x0000003c3c3cc220 */ /* 0x010fe20000400000 */
[----:B------:R-:W-:-:S06]  /*3ad0*/  FSETP.GEU.AND P4, PT, R72, -126, PT ;  /* 0xc2fc00004800780b */ /* 0x000fcc0003f8e000 */
[----:B------:R2:W4:Y:S01]  /*3ae0*/  MUFU.EX2 R62, R33 ;  /* 0x00000021003e7308 */ /* 0x0005220000000800 */
[----:B---3--:R-:W-:Y:S01]  /*3af0*/  @!P2 FMUL R56, R56, R56 ;  /* 0x000000383838a220 */ /* 0x008fe20000400000 */
[----:B------:R-:W-:-:S05]  /*3b00*/  @!P1 FMUL R68, R68, 0.5 ;  /* 0x3f00000044449820 */ /* 0x000fca0000400000 */
[----:B------:R-:W-:Y:S01]  /*3b10*/  @!P4 FMUL R72, R72, 0.5 ;  /* 0x3f0000004848c820 */ /* 0x000fe20000400000 */
[----:B------:R3:W5:Y:S01]  /*3b20*/  MUFU.EX2 R61, R25 ;  /* 0x00000019003d7308 */ /* 0x0007620000000800 */
[----:B-1----:R-:W-:Y:S01]  /*3b30*/  @!P6 FMUL R65, R65, R65 ;  /* 0x000000414141e220 */ /* 0x002fe20000400000 */
[----:B--2---:R-:W-:-:S06]  /*3b40*/  FADD R33, R26, R55 ;  /* 0x000000371a217221 */ /* 0x004fcc0000000000 */
[----:B------:R1:W2:Y:S01]  /*3b50*/  MUFU.EX2 R69, R68 ;  /* 0x0000004400457308 */ /* 0x0002a20000000800 */
[--C-:B---3--:R-:W-:Y:S01]  /*3b60*/  FFMA R25, R73, UR4, -R7.reuse ;  /* 0x0000000449197c23 */ /* 0x108fe20008000807 */
[----:B------:R-:W-:Y:S01]  /*3b70*/  ULDC UR4, c[0x0][0x604] ;  /* 0x0001810000047ab9 */ /* 0x000fe20000000800 */
[----:B----4-:R-:W-:Y:S01]  /*3b80*/  @!P5 FMUL R62, R62, R62 ;  /* 0x0000003e3e3ed220 */ /* 0x010fe20000400000 */
[--C-:B------:R-:W-:Y:S01]  /*3b90*/  FFMA R80, R80, UR4, -R7.reuse ;  /* 0x0000000450507c23 */ /* 0x100fe20008000807 */
[----:B------:R-:W-:Y:S01]  /*3ba0*/  ULDC UR4, c[0x0][0x604] ;  /* 0x0001810000047ab9 */ /* 0x000fe20000000800 */
[----:B------:R-:W-:Y:S01]  /*3bb0*/  FSETP.GEU.AND P2, PT, R25, -126, PT ;  /* 0xc2fc00001900780b */ /* 0x000fe20003f4e000 */
[--C-:B------:R-:W-:Y:S01]  /*3bc0*/  FFMA R29, R81, UR4, -R7.reuse ;  /* 0x00000004511d7c23 */ /* 0x100fe20008000807 */
[----:B------:R3:W4:Y:S01]  /*3bd0*/  MUFU.EX2 R73, R72 ;  /* 0x0000004800497308 */ /* 0x0007220000000800 */
[----:B------:R-:W-:Y:S01]  /*3be0*/  FSETP.GEU.AND P6, PT, R80, -126, PT ;  /* 0xc2fc00005000780b */ /* 0x000fe20003fce000 */
[----:B-----5:R-:W-:Y:S01]  /*3bf0*/  @!P3 FMUL R61, R61, R61 ;  /* 0x0000003d3d3db220 */ /* 0x020fe20000400000 */
[----:B------:R-:W-:Y:S01]  /*3c00*/  FSETP.GEU.AND P3, PT, R8, -126, PT ;  /* 0xc2fc00000800780b */ /* 0x000fe20003f6e000 */
[----:B------:R-:W-:Y:S01]  /*3c10*/  ULDC UR4, c[0x0][0x604] ;  /* 0x0001810000047ab9 */ /* 0x000fe20000000800 */
[----:B------:R-:W-:Y:S01]  /*3c20*/  FSETP.GEU.AND P5, PT, R29, -126, PT ;  /* 0xc2fc00001d00780b */ /* 0x000fe20003fae000 */
[----:B------:R-:W-:Y:S01]  /*3c30*/  FFMA R76, R76, UR4, -R7 ;  /* 0x000000044c4c7c23 */ /* 0x000fe20008000807 */
[----:B------:R-:W-:Y:S01]  /*3c40*/  ULDC UR4, c[0x0][0x604] ;  /* 0x0001810000047ab9 */ /* 0x000fe20000000800 */
[----:B-1----:R-:W-:Y:S01]  /*3c50*/  FADD R68, R21, R78 ;  /* 0x0000004e15447221 */ /* 0x002fe20000000000 */
[----:B---3--:R-:W-:Y:S01]  /*3c60*/  FADD R72, R23, R86 ;  /* 0x0000005617487221 */ /* 0x008fe20000000000 */
[----:B--2---:R-:W-:Y:S01]  /*3c70*/  @!P1 FMUL R69, R69, R69 ;  /* 0x0000004545459220 */ /* 0x004fe20000400000 */
[----:B------:R-:W-:-:S03]  /*3c80*/  @!P2 FMUL R25, R25, 0.5 ;  /* 0x3f0000001919a820 */ /* 0x000fc60000400000 */
[----:B------:R-:W-:Y:S01]  /*3c90*/  @!P6 FMUL R80, R80, 0.5 ;  /* 0x3f0000005050e820 */ /* 0x000fe20000400000 */
[----:B------:R1:W2:Y:S01]  /*3ca0*/  MUFU.EX2 R66, R25 ;  /* 0x0000001900427308 */ /* 0x0002a20000000800 */
[----:B------:R-:W-:Y:S01]  /*3cb0*/  @!P3 FMUL R8, R8, 0.5 ;  /* 0x3f0000000808b820 */ /* 0x000fe20000400000 */
[----:B----4-:R-:W-:Y:S01]  /*3cc0*/  @!P4 FMUL R73, R73, R73 ;  /* 0x000000494949c220 */ /* 0x010fe20000400000 */
[----:B------:R-:W-:Y:S01]  /*3cd0*/  @!P5 FMUL R29, R29, 0.5 ;  /* 0x3f0000001d1dd820 */ /* 0x000fe20000400000 */
[----:B------:R-:W-:Y:S02]  /*3ce0*/  FSETP.GEU.AND P4, PT, R76, -126, PT ;  /* 0xc2fc00004c00780b */ /* 0x000fe40003f8e000 */
[----:B------:R-:W-:Y:S02]  /*3cf0*/  FADD R37, R40, R73 ;  /* 0x0000004928257221 */ /* 0x000fe40000000000 */
[----:B------:R3:W4:Y:S01]  /*3d00*/  MUFU.EX2 R81, R80 ;  /* 0x0000005000517308 */ /* 0x0007220000000800 */
[----:B-1----:R-:W-:-:S04]  /*3d10*/  FADD R25, R15, R50 ;  /* 0x000000320f197221 */ /* 0x002fc80000000000 */
[----:B------:R-:W-:Y:S01]  /*3d20*/  FADD R45, R25, R68 ;  /* 0x00000044192d7221 */ /* 0x000fe20000000000 */
[----:B------:R-:W-:Y:S02]  /*3d30*/  FADD R25, R20, R43 ;  /* 0x0000002b14197221 */ /* 0x000fe40000000000 */
[----:B------:R1:W5:Y:S01]  /*3d40*/  MUFU.EX2 R70, R29 ;  /* 0x0000001d00467308 */ /* 0x0003620000000800 */
[----:B--2---:R-:W-:Y:S01]  /*3d50*/  @!P2 FMUL R66, R66, R66 ;  /* 0x000000424242a220 */ /* 0x004fe20000400000 */
[----:B------:R-:W-:Y:S01]  /*3d60*/  @!P4 FMUL R76, R76, 0.5 ;  /* 0x3f0000004c4cc820 */ /* 0x000fe20000400000 */
[----:B---3--:R-:W-:-:S04]  /*3d70*/  FADD R80, R42, R95 ;  /* 0x0000005f2a507221 */ /* 0x008fc80000000000 */
[----:B------:R-:W-:Y:S01]  /*3d80*/  FADD R96, R33, R80 ;  /* 0x0000005021607221 */ /* 0x000fe20000000000 */
[----:B------:R2:W3:Y:S01]  /*3d90*/  MUFU.EX2 R64, R8 ;  /* 0x0000000800407308 */ /* 0x0004e20000000800 */
[----:B----4-:R-:W-:Y:S01]  /*3da0*/  @!P6 FMUL R81, R81, R81 ;  /* 0x000000515151e220 */ /* 0x010fe20000400000 */
[----:B-1----:R-:W-:Y:S01]  /*3db0*/  FADD R29, R19, R58 ;  /* 0x0000003a131d7221 */ /* 0x002fe20000000000 */
[----:B------:R-:W-:Y:S02]  /*3dc0*/  FADD R33, R38, R93 ;  /* 0x0000005d26217221 */ /* 0x000fe40000000000 */
[----:B------:R-:W-:Y:S01]  /*3dd0*/  FADD R80, R48, R81 ;  /* 0x0000005130507221 */ /* 0x000fe20000000000 */
[----:B------:R-:W-:Y:S01]  /*3de0*/  FADD R94, R29, R72 ;  /* 0x000000481d5e7221 */ /* 0x000fe20000000000 */
[----:B------:R-:W-:Y:S01]  /*3df0*/  FADD R72, R34, R91 ;  /* 0x0000005b22487221 */ /* 0x000fe20000000000 */
[----:B------:R-:W-:Y:S01]  /*3e00*/  FADD R29, R27, R54 ;  /* 0x000000361b1d7221 */ /* 0x000fe20000000000 */
[--C-:B--2---:R-:W-:Y:S01]  /*3e10*/  FFMA R8, R77, UR4, -R7.reuse ;  /* 0x000000044d087c23 */ /* 0x104fe20008000807 */
[----:B------:R-:W-:Y:S01]  /*3e20*/  ULDC UR4, c[0x0][0x604] ;  /* 0x0001810000047ab9 */ /* 0x000fe20000000800 */
[----:B-----5:R-:W-:Y:S01]  /*3e30*/  @!P5 FMUL R70, R70, R70 ;  /* 0x000000464646d220 */ /* 0x020fe20000400000 */
[--C-:B------:R-:W-:Y:S01]  /*3e40*/  FFMA R84, R84, UR4, -R7.reuse ;  /* 0x0000000454547c23 */ /* 0x100fe20008000807 */
[----:B------:R-:W-:Y:S01]  /*3e50*/  FFMA R7, R85, UR5, -R7 ;  /* 0x0000000555077c23 */ /* 0x000fe20008000807 */
[----:B------:R-:W-:Y:S01]  /*3e60*/  FSETP.GEU.AND P2, PT, R8, -126, PT ;  /* 0xc2fc00000800780b */ /* 0x000fe20003f4e000 */
[----:B------:R-:W-:Y:S01]  /*3e70*/  FADD R49, R25, R72 ;  /* 0x0000004819317221 */ /* 0x000fe20000000000 */
[----:B------:R-:W-:Y:S01]  /*3e80*/  FADD R72, R46, R47 ;  /* 0x0000002f2e487221 */ /* 0x000fe20000000000 */
[----:B------:R-:W-:Y:S01]  /*3e90*/  FSETP.GEU.AND P6, PT, R84, -126, PT ;  /* 0xc2fc00005400780b */ /* 0x000fe20003fce000 */
[----:B------:R-:W-:Y:S01]  /*3ea0*/  FADD R25, R31, R74 ;  /* 0x0000004a1f197221 */ /* 0x000fe20000000000 */
[----:B------:R-:W-:Y:S01]  /*3eb0*/  FSETP.GEU.AND P5, PT, R7, -126, PT ;  /* 0xc2fc00000700780b */ /* 0x000fe20003fae000 */
[----:B------:R1:W2:Y:S01]  /*3ec0*/  MUFU.EX2 R77, R76 ;  /* 0x0000004c004d7308 */ /* 0x0002a20000000800 */
[----:B---3--:R-:W-:Y:S01]  /*3ed0*/  @!P3 FMUL R64, R64, R64 ;  /* 0x000000404040b220 */ /* 0x008fe20000400000 */
[----:B------:R-:W-:Y:S01]  /*3ee0*/  FADD R98, R25, R72 ;  /* 0x0000004819627221 */ /* 0x000fe20000000000 */
[----:B------:R-:W-:Y:S01]  /*3ef0*/  FADD R25, R59, R60 ;  /* 0x0000003c3b197221 */ /* 0x000fe20000000000 */
[----:B------:R-:W-:Y:S01]  /*3f00*/  FADD R45, R45, R94 ;  /* 0x0000005e2d2d7221 */ /* 0x000fe20000000000 */
[----:B------:R-:W-:Y:S01]  /*3f10*/  FADD R49, R49, R96 ;  /* 0x0000006031317221 */ /* 0x000fe20000000000 */
[----:B------:R-:W-:Y:S01]  /*3f20*/  F2FP.F16.F32.PACK_AB R31, R30, R31 ;  /* 0x0000001f1e1f723e */ /* 0x000fe200000000ff */
[----:B------:R-:W-:Y:S01]  /*3f30*/  @!P2 FMUL R8, R8, 0.5 ;  /* 0x3f0000000808a820 */ /* 0x000fe20000400000 */
[----:B------:R-:W-:Y:S01]  /*3f40*/  F2FP.F16.F32.PACK_AB R27, R22, R27 ;  /* 0x0000001b161b723e */ /* 0x000fe200000000ff */
[----:B-1----:R-:W-:Y:S01]  /*3f50*/  FADD R76, R35, R82 ;  /* 0x00000052234c7221 */ /* 0x002fe20000000000 */
[----:B------:R-:W-:Y:S01]  /*3f60*/  @!P6 FMUL R84, R84, 0.5 ;  /* 0x3f0000005454e820 */ /* 0x000fe20000400000 */
[----:B------:R1:W3:Y:S01]  /*3f70*/  MUFU.EX2 R68, R8 ;  /* 0x0000000800447308 */ /* 0x0002e20000000800 */
[----:B------:R-:W-:Y:S01]  /*3f80*/  @!P5 FMUL R7, R7, 0.5 ;  /* 0x3f0000000707d820 */ /* 0x000fe20000400000 */
[----:B------:R-:W-:Y:S01]  /*3f90*/  FADD R53, R29, R76 ;  /* 0x0000004c1d357221 */ /* 0x000fe20000000000 */
[----:B------:R-:W-:Y:S01]  /*3fa0*/  FADD R29, R30, R89 ;  /* 0x000000591e1d7221 */ /* 0x000fe20000000000 */
[----:B------:R-:W-:Y:S01]  /*3fb0*/  FADD R76, R39, R14 ;  /* 0x0000000e274c7221 */ /* 0x000fe20000000000 */
[----:B------:R-:W-:Y:S01]  /*3fc0*/  F2FP.F16.F32.PACK_AB R35, R38, R35 ;  /* 0x000000232623723e */ /* 0x000fe200000000ff */
[----:B--2---:R-:W-:Y:S01]  /*3fd0*/  @!P4 FMUL R77, R77, R77 ;  /* 0x0000004d4d4dc220 */ /* 0x004fe20000400000 */
[----:B------:R-:W-:Y:S01]  /*3fe0*/  FADD R98, R53, R98 ;  /* 0x0000006235627221 */ /* 0x000fe20000000000 */
[----:B------:R2:W4:Y:S01]  /*3ff0*/  MUFU.EX2 R85, R84 ;  /* 0x0000005400557308 */ /* 0x0005220000000800 */
[----:B-1----:R-:W-:Y:S01]  /*4000*/  FADD R8, R22, R51 ;  /* 0x0000003316087221 */ /* 0x002fe20000000000 */
[----:B------:R-:W-:Y:S01]  /*4010*/  FADD R97, R29, R76 ;  /* 0x0000004c1d617221 */ /* 0x000fe20000000000 */
[----:B------:R-:W-:Y:S01]  /*4020*/  FADD R29, R32, R65 ;  /* 0x00000041201d7221 */ /* 0x000fe20000000000 */
[----:B------:R-:W-:Y:S01]  /*4030*/  FADD R76, R75, R66 ;  /* 0x000000424b4c7221 */ /* 0x000fe20000000000 */
[----:B------:R-:W-:Y:S01]  /*4040*/  FADD R92, R8, R33 ;  /* 0x00000021085c7221 */ /* 0x000fe20000000000 */
[----:B------:R-:W-:Y:S01]  /*4050*/  FADD R8, R24, R87 ;  /* 0x0000005718087221 */ /* 0x000fe20000000000 */
[----:B------:R-:W-:Y:S01]  /*4060*/  FADD R33, R67, R62 ;  /* 0x0000003e43217221 */ /* 0x000fe20000000000 */
[----:B------:R1:W5:Y:S01]  /*4070*/  MUFU.EX2 R72, R7 ;  /* 0x0000000700487308 */ /* 0x0003620000000800 */
[----:B--2---:R-:W-:Y:S01]  /*4080*/  FADD R84, R83, R70 ;  /* 0x0000004653547221 */ /* 0x004fe20000000000 */
[----:B---3--:R-:W-:Y:S01]  /*4090*/  @!P2 FMUL R68, R68, R68 ;  /* 0x000000444444a220 */ /* 0x008fe20000400000 */
[----:B------:R-:W-:Y:S01]  /*40a0*/  FADD R37, R8, R37 ;  /* 0x0000002508257221 */ /* 0x000fe20000000000 */
[----:B------:R-:W-:Y:S01]  /*40b0*/  FADD R88, R29, R80 ;  /* 0x000000501d587221 */ /* 0x000fe20000000000 */
[----:B------:R-:W-:Y:S01]  /*40c0*/  FADD R41, R25, R76 ;  /* 0x0000004c19297221 */ /* 0x000fe20000000000 */
[----:B------:R-:W-:Y:S01]  /*40d0*/  FADD R90, R33, R84 ;  /* 0x00000054215a7221 */ /* 0x000fe20000000000 */
[----:B------:R-:W-:Y:S01]  /*40e0*/  FADD R76, R44, R77 ;  /* 0x0000004d2c4c7221 */ /* 0x000fe20000000000 */
[----:B------:R-:W-:Y:S01]  /*40f0*/  FADD R25, R36, R69 ;  /* 0x0000004524197221 */ /* 0x000fe20000000000 */
[----:B----4-:R-:W-:Y:S01]  /*4100*/  @!P6 FMUL R85, R85, R85 ;  /* 0x000000555555e220 */ /* 0x010fe20000400000 */
[----:B-1----:R-:W-:Y:S01]  /*4110*/  FADD R7, R28, R61 ;  /* 0x0000003d1c077221 */ /* 0x002fe20000000000 */
[----:B------:R-:W-:Y:S01]  /*4120*/  FADD R8, R63, R56 ;  /* 0x000000383f087221 */ /* 0x000fe20000000000 */
[----:B------:R-:W-:Y:S01]  /*4130*/  FADD R33, R79, R68 ;  /* 0x000000444f217221 */ /* 0x000fe20000000000 */
[----:B------:R-:W-:Y:S01]  /*4140*/  FADD R80, R52, R85 ;  /* 0x0000005534507221 */ /* 0x000fe20000000000 */
[----:B------:R-:W-:Y:S01]  /*4150*/  FADD R29, R71, R64 ;  /* 0x00000040471d7221 */ /* 0x000fe20000000000 */
[----:B------:R-:W-:Y:S01]  /*4160*/  FADD R7, R7, R76 ;  /* 0x0000004c07077221 */ /* 0x000fe20000000000 */
[----:B------:R-:W-:Y:S01]  /*4170*/  FADD R8, R8, R33 ;  /* 0x0000002108087221 */ /* 0x000fe20000000000 */
[----:B-----5:R-:W-:Y:S01]  /*4180*/  @!P5 FMUL R72, R72, R72 ;  /* 0x000000484848d220 */ /* 0x020fe20000400000 */
[----:B------:R-:W-:Y:S01]  /*4190*/  FADD R80, R25, R80 ;  /* 0x0000005019507221 */ /* 0x000fe20000000000 */
[----:B------:R-:W-:Y:S01]  /*41a0*/  FADD R37, R37, R88 ;  /* 0x0000005825257221 */ /* 0x000fe20000000000 */
[----:B------:R-:W-:Y:S01]  /*41b0*/  FADD R41, R41, R90 ;  /* 0x0000005a29297221 */ /* 0x000fe20000000000 */
[----:B------:R-:W-:Y:S01]  /*41c0*/  FADD R84, R57, R72 ;  /* 0x0000004839547221 */ /* 0x000fe20000000000 */
[----:B------:R-:W-:Y:S01]  /*41d0*/  FADD R80, R7, R80 ;  /* 0x0000005007507221 */ /* 0x000fe20000000000 */
[----:B------:R-:W-:Y:S01]  /*41e0*/  FADD R92, R92, R97 ;  /* 0x000000615c5c7221 */ /* 0x000fe20000000000 */
[----:B------:R-:W-:Y:S01]  /*41f0*/  MOV R7, UR10 ;  /* 0x0000000a00077c02 */ /* 0x000fe20008000f00 */
[----:B------:R-:W-:Y:S01]  /*4200*/  FADD R29, R29, R84 ;  /* 0x000000541d1d7221 */ /* 0x000fe20000000000 */
[----:B------:R-:W-:Y:S01]  /*4210*/  FADD R37, R37, R80 ;  /* 0x0000005025257221 */ /* 0x000fe20000000000 */
[----:B------:R-:W-:Y:S01]  /*4220*/  FADD R45, R45, R98 ;  /* 0x000000622d2d7221 */ /* 0x000fe20000000000 */
[----:B------:R-:W-:Y:S01]  /*4230*/  FADD R92, R49, R92 ;  /* 0x0000005c315c7221 */ /* 0x000fe20000000000 */
[----:B------:R-:W-:Y:S01]  /*4240*/  FADD R8, R8, R29 ;  /* 0x0000001d08087221 */ /* 0x000fe20000000000 */
[----:B------:R-:W-:Y:S01]  /*4250*/  F2FP.F16.F32.PACK_AB R29, R26, R19 ;  /* 0x000000131a1d723e */ /* 0x000fe200000000ff */
[----:B------:R1:W-:Y:S01]  /*4260*/  SYNCS.ARRIVE.TRANS64.A1T0 RZ, [R7+UR14], RZ ;  /* 0x000000ff07ff79a7 */ /* 0x0003e2000810000e */
[----:B------:R-:W-:Y:S01]  /*4270*/  F2FP.F16.F32.PACK_AB R26, R63, R28 ;  /* 0x0000001c3f1a723e */ /* 0x000fe200000000ff */
[----:B------:R-:W-:Y:S01]  /*4280*/  FADD R8, R41, R8 ;  /* 0x0000000829087221 */ /* 0x000fe20000000000 */
[----:B------:R-:W-:-:S02]  /*4290*/  F2FP.F16.F32.PACK_AB R33, R34, R21 ;  /* 0x000000152221723e */ /* 0x000fc400000000ff */
[----:B------:R-:W-:Y:S01]  /*42a0*/  F2FP.F16.F32.PACK_AB R41, R43, R50 ;  /* 0x000000322b29723e */ /* 0x000fe200000000ff */
[----:B------:R-:W-:Y:S01]  /*42b0*/  FADD R8, R37, R8 ;  /* 0x0000000825087221 */ /* 0x000fe20000000000 */
[----:B------:R-:W-:Y:S01]  /*42c0*/  F2FP.F16.F32.PACK_AB R28, R67, R32 ;  /* 0x00000020431c723e */ /* 0x000fe200000000ff */
[----:B-1----:R-:W-:Y:S01]  /*42d0*/  FADD R7, R45, R92 ;  /* 0x0000005c2d077221 */ /* 0x002fe20000000000 */
[----:B------:R-:W-:Y:S02]  /*42e0*/  F2FP.F16.F32.PACK_AB R30, R71, R36 ;  /* 0x00000024471e723e */ /* 0x000fe400000000ff */
[----:B------:R-:W-:Y:S02]  /*42f0*/  F2FP.F16.F32.PACK_AB R37, R42, R23 ;  /* 0x000000172a25723e */ /* 0x000fe400000000ff */
[----:B------:R-:W-:Y:S02]  /*4300*/  F2FP.F16.F32.PACK_AB R39, R39, R46 ;  /* 0x0000002e2727723e */ /* 0x000fe400000000ff */
[----:B------:R-:W-:-:S02]  /*4310*/  F2FP.F16.F32.PACK_AB R43, R51, R54 ;  /* 0x00000036332b723e */ /* 0x000fc400000000ff */
[----:B------:R-:W-:Y:S02]  /*4320*/  F2FP.F16.F32.PACK_AB R53, R55, R58 ;  /* 0x0000003a3735723e */ /* 0x000fe400000000ff */
[----:B------:R-:W-:Y:S02]  /*4330*/  F2FP.F16.F32.PACK_AB R32, R75, R40 ;  /* 0x000000284b20723e */ /* 0x000fe400000000ff */
        /* <DEDUP_REMOVED lines=16> */
[----:B------:R-:W-:Y:S01]  /*4440*/  F2FP.F16.F32.PACK_AB R46, R72, R85 ;  /* 0x00000055482e723e */ /* 0x000fe200000000ff */
[----:B------:R-:W-:Y:S06]  /*4450*/  @!P0 BRA `(.L_x_19) ;  /* 0x0000000000048947 */ /* 0x000fec0003800000 */
[----:B------:R-:W-:Y:S01]  /*4460*/  BPT.TRAP 0x1 ;  /* 0x000000040000795c */ /* 0x000fe20000300000 */
.L_x_19:
[----:B------:R-:W1:Y:S02]  /*4470*/  SYNCS.PHASECHK.TRANS64.TRYWAIT P1, [UR61+0x54008], R6 ;  /* 0x05400806ff0075a7 */ /* 0x000e64000802017d */
[----:B-1----:R-:W-:Y:S05]  /*4480*/  @!P1 BRA `(.L_x_20) ;  /* 0x000000e800149947 */ /* 0x002fea0003800000 */
.L_x_114:
[----:B------:R-:W-:Y:S01]  /*4490*/  UIADD3 UR4, UR60, 0xe00, URZ ;  /* 0x00000e003c047890 */ /* 0x000fe2000fffe03f */
[----:B------:R-:W-:Y:S01]  /*44a0*/  WARPGROUP.ARRIVE ;  /* 0x00000000000079c5 */ /* 0x000fe20000000000 */
[----:B------:R-:W-:Y:S01]  /*44b0*/  UMOV UR19, 0x80000020 ;  /* 0x8000002000137882 */ /* 0x000fe20000000000 */
[----:B------:R-:W-:Y:S01]  /*44c0*/  UIADD3 UR6, UR60, 0x1000, URZ ;  /* 0x000010003c067890 */ /* 0x000fe2000fffe03f */
[----:B------:R-:W-:Y:S01]  /*44d0*/  F2FP.F16.F32.PACK_AB R47, R14, R47 ;  /* 0x0000002f0e2f723e */ /* 0x000fe200000000ff */
[----:B------:R-:W-:Y:S01]  /*44e0*/  UMOV UR7, 0x80000020 ;  /* 0x8000002000077882 */ /* 0x000fe20000000000 */
[----:B------:R-:W-:Y:S01]  /*44f0*/  UIADD3 UR10, UR60, 0x1200, URZ ;  /* 0x000012003c0a7890 */ /* 0x000fe2000fffe03f */
[----:B------:R-:W-:Y:S01]  /*4500*/  UMOV UR18, UR4 ;  /* 0x0000000400127c82 */ /* 0x000fe20008000000 */
[----:B------:R-:W-:Y:S01]  /*4510*/  UMOV UR11, 0x80000020 ;  /* 0x80000020000b7882 */ /* 0x000fe20000000000 */
[----:B------:R-:W-:Y:S01]  /*4520*/  HGMMA.64x32x16.F32 R184, R24, gdesc[UR16].tnspB, RZ, !UPT, gsb0 ;  /* 0x4060001018b87df0 */ /* 0x000fe2000c0008ff */
[----:B------:R-:W-:Y:S01]  /*4530*/  UIADD3 UR14, UR60, 0x1400, URZ ;  /* 0x000014003c0e7890 */ /* 0x000fe2000fffe03f */
[----:B------:R-:W-:Y:S01]  /*4540*/  UMOV UR19, 0x80000020 ;  /* 0x8000002000137882 */ /* 0x000fe20000000000 */
[----:B------:R-:W-:-:S05]  /*4550*/  UIADD3 UR4, UR60, 0x1600, URZ ;  /* 0x000016003c047890 */ /* 0x000fca000fffe03f */
[----:B------:R-:W-:Y:S01]  /*4560*/  UMOV UR18, UR14 ;  /* 0x0000000e00127c82 */ /* 0x000fe20008000000 */
[----:B------:R-:W-:Y:S01]  /*4570*/  UIADD3 UR14, UR60, 0x1440, URZ ;  /* 0x000014403c0e7890 */ /* 0x000fe2000fffe03f */
[----:B------:R-:W-:Y:S02]  /*4580*/  WARPGROUP.DEPBAR.LE gsb0, 0x0 ;  /* 0x00008000000079c5 */ /* 0x000fe40000010000 */
[----:B------:R-:W-:-:S06]  /*4590*/  WARPGROUP.ARRIVE ;  /* 0x00000000000079c5 */ /* 0x000fcc0000000000 */
[----:B------:R-:W-:Y:S01]  /*45a0*/  HGMMA.64x32x16.F32 R168, R24, gdesc[UR4].tnspB, RZ, !UPT, gsb0 ;  /* 0x4060000418a87df0 */ /* 0x000fe2000c0008ff */
[----:B------:R-:W-:Y:S01]  /*45b0*/  UIADD3 UR6, UR60, 0x1800, URZ ;  /* 0x000018003c067890 */ /* 0x000fe2000fffe03f */
[----:B------:R-:W-:Y:S01]  /*45c0*/  UMOV UR7, 0x80000020 ;  /* 0x8000002000077882 */ /* 0x000fe20000000000 */
        /* <DEDUP_REMOVED lines=8> */
[----:B------:R-:W-:Y:S01]  /*4650*/  UMOV UR18, UR4 ;  /* 0x0000000400127c82 */ /* 0x000fe20008000000 */
[----:B------:R-:W-:Y:S01]  /*4660*/  UMOV UR19, 0x80000020 ;  /* 0x8000002000137882 */ /* 0x000fe20000000000 */
[----:B------:R-:W-:Y:S01]  /*4670*/  UIADD3 UR4, UR60, 0xe40, URZ ;  /* 0x00000e403c047890 */ /* 0x000fe2000fffe03f */
        /* <DEDUP_REMOVED lines=18> */
[----:B------:R-:W-:Y:S01]  /*47a0*/  HGMMA.64x32x16.F32 R184, R28, gdesc[UR16].tnspB, R184, gsb0 ;  /* 0x406000101cb87df0 */ /* 0x000fe200080008b8 */
[----:B------:R-:W-:Y:S01]  /*47b0*/  UMOV UR18, UR14 ;  /* 0x0000000e00127c82 */ /* 0x000fe20008000000 */
[----:B------:R-:W-:Y:S01]  /*47c0*/  UMOV UR19, 0x80000020 ;  /* 0x8000002000137882 */ /* 0x000fe20000000000 */
[----:B------:R-:W-:Y:S01]  /*47d0*/  UIADD3 UR14, UR60, 0x1480, URZ ;  /* 0x000014803c0e7890 */ /* 0x000fe2000fffe03f */
[----:B------:R-:W-:Y:S02]  /*47e0*/  WARPGROUP.DEPBAR.LE gsb0, 0x0 ;  /* 0x00008000000079c5 */ /* 0x000fe40000010000 */
[----:B------:R-:W-:-:S06]  /*47f0*/  WARPGROUP.ARRIVE ;  /* 0x00000000000079c5 */ /* 0x000fcc0000000000 */
[----:B------:R-:W-:Y:S01]  /*4800*/  HGMMA.64x32x16.F32 R168, R28, gdesc[UR4].tnspB, R168, gsb0 ;  /* 0x406000041ca87df0 */ /* 0x000fe200080008a8 */
[----:B------:R-:W-:Y:S01]  /*4810*/  UIADD3 UR6, UR60, 0x1840, URZ ;  /* 0x000018403c067890 */ /* 0x000fe2000fffe03f */
[----:B------:R-:W-:Y:S01]  /*4820*/  UMOV UR7, 0x80000020 ;  /* 0x8000002000077882 */ /* 0x000fe20000000000 */
        /* <DEDUP_REMOVED lines=239> */
[----:B------:R-:W-:Y:S03]  /*5720*/  HGMMA.64x32x16.F32 R120, R44, gdesc[UR16].tnspB, R120, gsb0 ;  /* 0x406000102c787df0 */ /* 0x000fe60008000878 */
[----:B------:R-:W-:Y:S02]  /*5730*/  WARPGROUP.DEPBAR.LE gsb0, 0x0 ;  /* 0x00008000000079c5 */ /* 0x000fe40000010000 */
[----:B------:R-:W-:-:S06]  /*5740*/  WARPGROUP.ARRIVE ;  /* 0x00000000000079c5 */ /* 0x000fcc0000000000 */
[----:B------:R-:W-:Y:S03]  /*5750*/  HGMMA.64x32x16.F32 R104, R44, gdesc[UR4].tnspB, R104, gsb0 ;  /* 0x406000042c687df0 */ /* 0x000fe60008000868 */
[----:B------:R-:W-:Y:S02]  /*5760*/  WARPGROUP.DEPBAR.LE gsb0, 0x0 ;  /* 0x00008000000079c5 */ /* 0x000fe40000010000 */
[----:B------:R-:W-:-:S06]  /*5770*/  WARPGROUP.ARRIVE ;  /* 0x00000000000079c5 */ /* 0x000fcc0000000000 */
[----:B------:R-:W-:Y:S03]  /*5780*/  HGMMA.64x32x16.F32 R88, R44, gdesc[UR8].tnspB, R88, gsb0 ;  /* 0x406000082c587df0 */ /* 0x000fe60008000858 */
[----:B------:R-:W-:Y:S02]  /*5790*/  WARPGROUP.DEPBAR.LE gsb0, 0x0 ;  /* 0x00008000000079c5 */ /* 0x000fe40000010000 */
[----:B------:R-:W-:Y:S05]  /*57a0*/  @!P0 BRA `(.L_x_21) ;  /* 0x0000000000048947 */ /* 0x000fea0003800000 */
[----:B------:R-:W-:Y:S01]  /*57b0*/  BPT.TRAP 0x1 ;  /* 0x000000040000795c */ /* 0x000fe20000300000 */
.L_x_21:
[----:B------:R-:W-:Y:S01]  /*57c0*/  UISETP.GT.U32.AND UP0, UPT, UR15, 0x1, UPT ;  /* 0x000000010f00788c */ /* 0x000fe2000bf04070 */
[----:B-1----:R-:W-:Y:S01]  /*57d0*/  MOV R6, RZ ;  /* 0x000000ff00067202 */ /* 0x002fe20000000f00 */
[----:B------:R-:W-:-:S04]  /*57e0*/  UIADD3 UR4, UR61, 0x54028, URZ ;  /* 0x000540283d047890 */ /* 0x000fc8000fffe03f */
[----:B------:R-:W-:Y:S01]  /*57f0*/  PLOP3.LUT P1, PT, PT, PT, UP0, 0x80, 0x0 ;  /* 0x000000000000781c */ /* 0x000fe20003f2f008 */
[----:B------:R-:W-:-:S09]  /*5800*/  UPRMT UR4, URZ, 0x654, UR4 ;  /* 0x000006543f047896 */ /* 0x000fd20008000004 */
[----:B------:R-:W-:Y:S03]  /*5810*/  SYNCS.ARRIVE.TRANS64.RED.A1T0 RZ, [UR4], RZ ;  /* 0x000000ffffff79a7 */ /* 0x000fe60008100404 */
[----:B------:R-:W-:Y:S05]  /*5820*/  @P1 BRA `(.L_x_22) ;  /* 0x0000000000041947 */ /* 0x000fea0003800000 */
[----:B------:R-:W-:Y:S01]  /*5830*/  BPT.TRAP 0x1 ;  /* 0x000000040000795c */ /* 0x000fe20000300000 */
.L_x_22:
[----:B------:R-:W-:Y:S01]  /*5840*/  ISETP.GE.AND P2, PT, R9, 0x3, PT ;  /* 0x000000030900780c */ /* 0x000fe20003f46270 */
[----:B------:R-:W-:Y:S01]  /*5850*/  UMOV UR7, 0x1 ;  /* 0x0000000100077882 */ /* 0x000fe20000000000 */
[----:B------:R-:W-:Y:S01]  /*5860*/  UMOV UR6, 0x2 ;  /* 0x0000000200067882 */ /* 0x000fe20000000000 */
[----:B------:R-:W-:Y:S02]  /*5870*/  IADD3 R5, R5, 0x80, RZ ;  /* 0x0000008005057810 */ /* 0x000fe40007ffe0ff */
[----:B------:R-:W-:-:S08]  /*5880*/  IADD3 R9, R9, -0x1, RZ ;  /* 0xffffffff09097810 */ /* 0x000fd00007ffe0ff */
[----:B------:R-:W-:Y:S05]  /*5890*/  @!P2 BRA `(.L_x_23) ;  /* 0x000000400038a947 */ /* 0x000fea0003800000 */
[----:B------:R-:W-:Y:S01]  /*58a0*/  MOV R15, R17 ;  /* 0x00000011000f7202 */ /* 0x000fe20000000f00 */
[----:B------:R-:W-:Y:S01]  /*58b0*/  UMOV UR6, 0x2 ;  /* 0x0000000200067882 */ /* 0x000fe20000000000 */
[----:B------:R-:W-:Y:S01]  /*58c0*/  MOV R19, R18 ;  /* 0x0000001200137202 */ /* 0x000fe20000000f00 */
[----:B------:R-:W-:Y:S01]  /*58d0*/  UMOV UR7, 0x1 ;  /* 0x0000000100077882 */ /* 0x000fe20000000000 */
[----:B------:R-:W-:Y:S01]  /*58e0*/  MOV R6, RZ ;  /* 0x000000ff00067202 */ /* 0x000fe20000000f00 */
[----:B------:R-:W-:-:S06]  /*58f0*/  ULDC UR4, c[0x0][0x604] ;  /* 0x0001810000047ab9 */ /* 0x000fcc0000000800 */
.L_x_34:
[----:B------:R-:W-:-:S13]  /*5900*/  PLOP3.LUT P3, PT, PT, PT, UP1, 0x80, 0x0 ;  /* 0x000000000000781c */ /* 0x000fda0003f6f018 */
[----:B-1----:R-:W-:Y:S05]  /*5910*/  @!P3 BRA `(.L_x_24) ;  /* 0x000000000004b947 */ /* 0x002fea0003800000 */
[----:B------:R-:W-:Y:S01]  /*5920*/  BPT.TRAP 0x1 ;  /* 0x000000040000795c */ /* 0x000fe20000300000 */
.L_x_24:
[----:B------:R-:W-:Y:S01]  /*5930*/  ULEA UR5, UR6, UR61, 0x3 ;  /* 0x0000003d06057291 */ /* 0x000fe2000f8e183f */
[----:B------:R-:W-:-:S08]  /*5940*/  SHF.L.U32 R14, R6, 0x1f, RZ ;  /* 0x0000001f060e7819 */ /* 0x000fd000000006ff */
[----:B------:R-:W1:Y:S02]  /*5950*/  SYNCS.PHASECHK.TRANS64.TRYWAIT P2, [UR5+0x54000], R14 ;  /* 0x0540000eff0075a7 */ /* 0x000e640008040145 */
[----:B-1----:R-:W-:Y:S05]  /*5960*/  @!P2 BRA `(.L_x_25) ;  /* 0x000000d000f4a947 */ /* 0x002fea0003800000 */
.L_x_115:
[----:B------:R-:W-:Y:S01]  /*5970*/  ULOP3.LUT UR5, UR60, 0x10000, URZ, 0xfc, !UPT ;  /* 0x000100003c057892 */ /* 0x000fe2000f8efc3f */
[----:B------:R-:W-:Y:S01]  /*5980*/  R2UR UR56, R12 ;  /* 0x000000000c3872ca */ /* 0x000fe200000e0000 */
[----:B------:R-:W-:Y:S01]  /*5990*/  WARPGROUP.ARRIVE ;  /* 0x00000000000079c5 */ /* 0x000fe20000000000 */
[----:B------:R-:W-:Y:S01]  /*59a0*/  R2UR UR57, R13 ;  /* 0x000000000d3972ca */ /* 0x000fe200000e0000 */
[----:B------:R-:W-:Y:S01]  /*59b0*/  UIMAD UR5, UR6, 0xe00, UR5 ;  /* 0x00000e00060578a4 */ /* 0x000fe2000f8e0205 */
[----:B------:R-:W-:Y:S01]  /*59c0*/  UMOV UR59, 0x80000020 ;  /* 0x80000020003b7882 */ /* 0x000fe20000000000 */
[----:B------:R-:W-:Y:S02]  /*59d0*/  UMOV UR11, 0x80000020 ;  /* 0x80000020000b7882 */ /* 0x000fe40000000000 */
[----:B------:R-:W-:Y:S02]  /*59e0*/  UIADD3 UR10, UR5, 0x2, URZ ;  /* 0x00000002050a7890 */ /* 0x000fe4000fffe03f */
[----:B------:R-:W-:-:S02]  /*59f0*/  UIADD3 UR14, UR5, 0x200, URZ ;  /* 0x00000200050e7890 */ /* 0x000fc4000fffe03f */
[----:B------:R-:W-:Y:S01]  /*5a00*/  UMOV UR58, UR5 ;  /* 0x00000005003a7c82 */ /* 0x000fe20008000000 */
[----:B------:R-:W-:Y:S01]  /*5a10*/  UMOV UR15, 0x80000020 ;  /* 0x80000020000f7882 */ /* 0x000fe20000000000 */
[----:B------:R-:W-:Y:S02]  /*5a20*/  UIADD3 UR18, UR5, 0x202, URZ ;  /* 0x0000020205127890 */ /* 0x000fe4000fffe03f */
[----:B------:R-:W-:Y:S01]  /*5a30*/  HGMMA.64x128x16.F32 R24, gdesc[UR56], RZ, !UPT, gsb0 ;  /* 0x01e00000381879f0 */ /* 0x000fe2000c0008ff */
[----:B------:R-:W-:Y:S01]  /*5a40*/  UMOV UR19, 0x80000020 ;  /* 0x8000002000137882 */ /* 0x000fe20000000000 */
[----:B------:R-:W-:Y:S01]  /*5a50*/  UIADD3 UR22, UR5, 0x400, URZ ;  /* 0x0000040005167890 */ /* 0x000fe2000fffe03f */
[----:B------:R-:W-:Y:S01]  /*5a60*/  R2UR UR56, R10 ;  /* 0x000000000a3872ca */ /* 0x000fe200000e0000 */
[----:B------:R-:W-:Y:S01]  /*5a70*/  UMOV UR23, 0x80000020 ;  /* 0x8000002000177882 */ /* 0x000fe20000000000 */
[----:B------:R-:W-:Y:S01]  /*5a80*/  UIADD3 UR26, UR5, 0x402, URZ ;  /* 0x00000402051a7890 */ /* 0x000fe2000fffe03f */
[----:B------:R-:W-:Y:S01]  /*5a90*/  R2UR UR57, R11 ;  /* 0x000000000b3972ca */ /* 0x000fe200000e0000 */
        /* <DEDUP_REMOVED lines=16> */
[----:B------:R-:W-:-:S06]  /*5ba0*/  UMOV UR59, 0x80000020 ;  /* 0x80000020003b7882 */ /* 0x000fcc0000000000 */
[----:B------:R-:W-:Y:S01]  /*5bb0*/  UMOV UR58, UR5 ;  /* 0x00000005003a7c82 */ /* 0x000fe20008000000 */
[----:B------:R-:W-:-:S04]  /*5bc0*/  UIADD3 UR5, UR6, 0x1, URZ ;  /* 0x0000000106057890 */ /* 0x000fc8000fffe03f */
[----:B------:R-:W-:-:S04]  /*5bd0*/  UISETP.NE.AND UP0, UPT, UR5, 0x5, UPT ;  /* 0x000000050500788c */ /* 0x000fc8000bf05270 */
[----:B------:R-:W-:Y:S02]  /*5be0*/  USEL UR6, URZ, 0x1, UP0 ;  /* 0x000000013f067887 */ /* 0x000fe40008000000 */
[----:B------:R-:W-:-:S04]  /*5bf0*/  USEL UR5, UR5, URZ, UP0 ;  /* 0x0000003f05057287 */ /* 0x000fc80008000000 */
[----:B------:R-:W-:Y:S01]  /*5c00*/  LOP3.LUT R6, R6, UR6, RZ, 0x3c, !PT ;  /* 0x0000000606067c12 */ /* 0x000fe2000f8e3cff */
[----:B------:R-:W-:Y:S02]  /*5c10*/  WARPGROUP.DEPBAR.LE gsb0, 0x0 ;  /* 0x00008000000079c5 */ /* 0x000fe40000010000 */
[----:B------:R-:W-:-:S06]  /*5c20*/  WARPGROUP.ARRIVE ;  /* 0x00000000000079c5 */ /* 0x000fcc0000000000 */
[----:B------:R-:W-:Y:S03]  /*5c30*/  HGMMA.64x128x16.F32 R24, gdesc[UR8], R24, gsb0 ;  /* 0x01e00000081879f0 */ /* 0x000fe60008000818 */
[----:B------:R-:W-:Y:S02]  /*5c40*/  WARPGROUP.DEPBAR.LE gsb0, 0x0 ;  /* 0x00008000000079c5 */ /* 0x000fe40000010000 */
[----:B------:R-:W-:-:S07]  /*5c50*/  WARPGROUP.ARRIVE ;  /* 0x00000000000079c5 */ /* 0x000fce0000000000 */
        /* <DEDUP_REMOVED lines=35> */
[----:B------:R-:W-:Y:S05]  /*5e90*/  @!P3 BRA `(.L_x_26) ;  /* 0x000000000004b947 */ /* 0x000fea0003800000 */
[----:B------:R-:W-:Y:S01]  /*5ea0*/  BPT.TRAP 0x1 ;  /* 0x000000040000795c */ /* 0x000fe20000300000 */
.L_x_26:
[----:B-1----:R-:W-:Y:S01]  /*5eb0*/  FMNMX R14, R24, R15, !PT ;  /* 0x0000000f180e7209 */ /* 0x002fe20007800000 */
[----:B------:R-:W-:Y:S01]  /*5ec0*/  ULEA UR6, UR5, UR61, 0x3 ;  /* 0x0000003d05067291 */ /* 0x000fe2000f8e183f */
[----:B------:R-:W-:Y:S02]  /*5ed0*/  FMNMX R22, R26, R19, !PT ;  /* 0x000000131a167209 */ /* 0x000fe40007800000 */
[----:B------:R-:W-:Y:S02]  /*5ee0*/  FMNMX R17, R25, R14, !PT ;  /* 0x0000000e19117209 */ /* 0x000fe40007800000 */
[----:B------:R-:W-:Y:S02]  /*5ef0*/  FMNMX R21, R27, R22, !PT ;  /* 0x000000161b157209 */ /* 0x000fe40007800000 */
[----:B------:R-:W-:Y:S02]  /*5f00*/  FMNMX R14, R28, R17, !PT ;  /* 0x000000111c0e7209 */ /* 0x000fe40007800000 */
[----:B------:R-:W-:-:S02]  /*5f10*/  FMNMX R200, R30, R21, !PT ;  /* 0x000000151ec87209 */ /* 0x000fc40007800000 */
[----:B------:R-:W-:Y:S02]  /*5f20*/  FMNMX R17, R29, R14, !PT ;  /* 0x0000000e1d117209 */ /* 0x000fe40007800000 */
[----:B------:R-:W-:Y:S02]  /*5f30*/  FMNMX R21, R31, R200, !PT ;  /* 0x000000c81f157209 */ /* 0x000fe40007800000 */
[----:B------:R-:W-:-:S04]  /*5f40*/  FMNMX R14, R32, R17, !PT ;  /* 0x00000011200e7209 */ /* 0x000fc80007800000 */
        /* <DEDUP_REMOVED lines=26> */
[----:B------:R-:W-:-:S05]  /*60f0*/  FMNMX R18, R85, R14, !PT ;  /* 0x0000000e55127209 */ /* 0x000fca0007800000 */
[----:B------:R-:W1:Y:S02]  /*6100*/  SHFL.BFLY PT, R17, R18, 0x1, 0x1f ;  /* 0x0c201f0012117f89 */ /* 0x000e6400000e0000 */
[----:B-1----:R-:W-:Y:S02]  /*6110*/  FMNMX R20, R18, R17, !PT ;  /* 0x0000001112147209 */ /* 0x002fe40007800000 */
[----:B------:R-:W-:-:S03]  /*6120*/  FMNMX R18, R34, R21, !PT ;  /* 0x0000001522127209 */ /* 0x000fc60007800000 */
[----:B------:R-:W1:Y:S01]  /*6130*/  SHFL.BFLY PT, R17, R20, 0x2, 0x1f ;  /* 0x0c401f0014117f89 */ /* 0x000e6200000e0000 */
[----:B------:R-:W-:-:S04]  /*6140*/  FMNMX R21, R35, R18, !PT ;  /* 0x0000001223157209 */ /* 0x000fc80007800000 */
[----:B------:R-:W-:-:S04]  /*6150*/  FMNMX R18, R38, R21, !PT ;  /* 0x0000001526127209 */ /* 0x000fc80007800000 */
[----:B------:R-:W-:-:S04]  /*6160*/  FMNMX R21, R39, R18, !PT ;  /* 0x0000001227157209 */ /* 0x000fc80007800000 */
[----:B------:R-:W-:-:S04]  /*6170*/  FMNMX R18, R42, R21, !PT ;  /* 0x000000152a127209 */ /* 0x000fc80007800000 */
[----:B------:R-:W-:-:S04]  /*6180*/  FMNMX R21, R43, R18, !PT ;  /* 0x000000122b157209 */ /* 0x000fc80007800000 */
[----:B------:R-:W-:Y:S02]  /*6190*/  FMNMX R18, R46, R21, !PT ;  /* 0x000000152e127209 */ /* 0x000fe40007800000 */
[----:B-1----:R-:W-:Y:S02]  /*61a0*/  FMNMX R17, R20, R17, !PT ;  /* 0x0000001114117209 */ /* 0x002fe40007800000 */
[----:B------:R-:W-:Y:S02]  /*61b0*/  FMNMX R21, R47, R18, !PT ;  /* 0x000000122f157209 */ /* 0x000fe40007800000 */
[C---:B------:R-:W-:Y:S02]  /*61c0*/  FSETP.NEU.AND P2, PT, R17.reuse, -INF , PT ;  /* 0xff8000001100780b */ /* 0x040fe40003f4d000 */
[----:B------:R-:W-:Y:S02]  /*61d0*/  FMNMX R18, R50, R21, !PT ;  /* 0x0000001532127209 */ /* 0x000fe40007800000 */
[----:B------:R-:W-:-:S02]  /*61e0*/  FSEL R14, R17, RZ, P2 ;  /* 0x000000ff110e7208 */ /* 0x000fc40001000000 */
[----:B------:R-:W-:-:S03]  /*61f0*/  FMNMX R21, R51, R18, !PT ;  /* 0x0000001233157209 */ /* 0x000fc60007800000 */
[----:B------:R-:W-:Y:S01]  /*6200*/  FMUL R206, R14, UR4 ;  /* 0x000000040ece7c20 */ /* 0x000fe20008400000 */
[----:B------:R-:W-:-:S03]  /*6210*/  FMNMX R18, R54, R21, !PT ;  /* 0x0000001536127209 */ /* 0x000fc60007800000 */
[--C-:B------:R-:W-:Y:S01]  /*6220*/  FFMA R24, R24, UR4, -R206.reuse ;  /* 0x0000000418187c23 */ /* 0x100fe200080008ce */
[--C-:B------:R-:W-:Y:S01]  /*6230*/  FFMA R22, R25, UR4, -R206.reuse ;  /* 0x0000000419167c23 */ /* 0x100fe200080008ce */
[--C-:B------:R-:W-:Y:S01]  /*6240*/  FFMA R28, R28, UR4, -R206.reuse ;  /* 0x000000041c1c7c23 */ /* 0x100fe200080008ce */
[--C-:B------:R-:W-:Y:S01]  /*6250*/  FFMA R29, R29, UR4, -R206.reuse ;  /* 0x000000041d1d7c23 */ /* 0x100fe200080008ce */
[--C-:B------:R-:W-:Y:S01]  /*6260*/  FFMA R33, R33, UR4, -R206.reuse ;  /* 0x0000000421217c23 */ /* 0x100fe200080008ce */
[----:B------:R-:W-:Y:S01]  /*6270*/  FSETP.GEU.AND P6, PT, R24, -126, PT ;  /* 0xc2fc00001800780b */ /* 0x000fe20003fce000 */
        /* <DEDUP_REMOVED lines=9> */
[----:B------:R-:W-:Y:S01]  /*6310*/  FMNMX R21, R55, R18, !PT ;  /* 0x0000001237157209 */ /* 0x000fe20007800000 */
[--C-:B------:R-:W-:Y:S01]  /*6320*/  FFMA R25, R53, UR4, -R206.reuse ;  /* 0x0000000435197c23 */ /* 0x100fe200080008ce */
[--C-:B------:R-:W-:Y:S01]  /*6330*/  FFMA R52, R52, UR4, -R206.reuse ;  /* 0x0000000434347c23 */ /* 0x100fe200080008ce */
[----:B------:R-:W-:Y:S01]  /*6340*/  @!P6 FMUL R24, R24, 0.5 ;  /* 0x3f0000001818e820 */ /* 0x000fe20000400000 */
[----:B------:R-:W-:Y:S01]  /*6350*/  FMNMX R18, R58, R21, !PT ;  /* 0x000000153a127209 */ /* 0x000fe20007800000 */
[----:B------:R-:W-:Y:S01]  /*6360*/  @!P3 FMUL R22, R22, 0.5 ;  /* 0x3f0000001616b820 */ /* 0x000fe20000400000 */
[--C-:B------:R-:W-:Y:S01]  /*6370*/  FFMA R56, R56, UR4, -R206.reuse ;  /* 0x0000000438387c23 */ /* 0x100fe200080008ce */
[----:B------:R1:W2:Y:S01]  /*6380*/  MUFU.EX2 R203, R24 ;  /* 0x0000001800cb7308 */ /* 0x0002a20000000800 */
[----:B------:R-:W-:Y:S01]  /*6390*/  @!P4 FMUL R28, R28, 0.5 ;  /* 0x3f0000001c1cc820 */ /* 0x000fe20000400000 */
[----:B------:R-:W-:Y:S01]  /*63a0*/  @!P5 FMUL R29, R29, 0.5 ;  /* 0x3f0000001d1dd820 */ /* 0x000fe20000400000 */
[----:B------:R-:W-:Y:S01]  /*63b0*/  FMNMX R21, R59, R18, !PT ;  /* 0x000000123b157209 */ /* 0x000fe20007800000 */
[----:B------:R-:W-:Y:S01]  /*63c0*/  @!P2 FMUL R32, R32, 0.5 ;  /* 0x3f0000002020a820 */ /* 0x000fe20000400000 */
[--C-:B------:R-:W-:Y:S01]  /*63d0*/  FFMA R57, R57, UR4, -R206.reuse ;  /* 0x0000000439397c23 */ /* 0x100fe200080008ce */
[--C-:B------:R-:W-:Y:S01]  /*63e0*/  FFMA R65, R65, UR4, -R206.reuse ;  /* 0x0000000441417c23 */ /* 0x100fe200080008ce */
[----:B------:R-:W-:Y:S01]  /*63f0*/  FMNMX R18, R62, R21, !PT ;  /* 0x000000153e127209 */ /* 0x000fe20007800000 */
[----:B------:R-:W3:Y:S01]  /*6400*/  MUFU.EX2 R22, R22 ;  /* 0x0000001600167308 */ /* 0x000ee20000000800 */
[--C-:B-1----:R-:W-:Y:S01]  /*6410*/  FFMA R24, R45, UR4, -R206.reuse ;  /* 0x000000042d187c23 */ /* 0x102fe200080008ce */
[--C-:B------:R-:W-:Y:S01]  /*6420*/  FFMA R45, R60, UR4, -R206.reuse ;  /* 0x000000043c2d7c23 */ /* 0x100fe200080008ce */
[----:B------:R-:W-:Y:S01]  /*6430*/  FMNMX R21, R63, R18, !PT ;  /* 0x000000123f157209 */ /* 0x000fe20007800000 */
[----:B------:R-:W-:-:S03]  /*6440*/  FFMA R53, R77, UR4, -R206 ;  /* 0x000000044d357c23 */ /* 0x000fc600080008ce */
[----:B------:R-:W-:Y:S01]  /*6450*/  FMNMX R18, R66, R21, !PT ;  /* 0x0000001542127209 */ /* 0x000fe20007800000 */
[----:B------:R1:W4:Y:S01]  /*6460*/  MUFU.EX2 R205, R28 ;  /* 0x0000001c00cd7308 */ /* 0x0003220000000800 */
[----:B--2---:R-:W-:Y:S01]  /*6470*/  @!P6 FMUL R203, R203, R203 ;  /* 0x000000cbcbcbe220 */ /* 0x004fe20000400000 */
[----:B------:R-:W-:Y:S02]  /*6480*/  FSETP.GEU.AND P6, PT, R33, -126, PT ;  /* 0xc2fc00002100780b */ /* 0x000fe40003fce000 */
[----:B------:R-:W-:-:S04]  /*6490*/  FMNMX R21, R67, R18, !PT ;  /* 0x0000001243157209 */ /* 0x000fc80007800000 */
[----:B------:R2:W5:Y:S01]  /*64a0*/  MUFU.EX2 R204, R29 ;  /* 0x0000001d00cc7308 */ /* 0x0005620000000800 */
[----:B---3--:R-:W-:Y:S01]  /*64b0*/  @!P3 FMUL R22, R22, R22 ;  /* 0x000000161616b220 */ /* 0x008fe20000400000 */
[----:B------:R-:W-:Y:S01]  /*64c0*/  FSETP.GEU.AND P3, PT, R202, -126, PT ;  /* 0xc2fc0000ca00780b */ /* 0x000fe20003f6e000 */
[--C-:B-1----:R-:W-:Y:S01]  /*64d0*/  FFMA R28, R49, UR4, -R206.reuse ;  /* 0x00000004311c7c23 */ /* 0x102fe200080008ce */
[----:B------:R-:W-:Y:S01]  /*64e0*/  FMNMX R18, R70, R21, !PT ;  /* 0x0000001546127209 */ /* 0x000fe20007800000 */
[--C-:B------:R-:W-:Y:S02]  /*64f0*/  FFMA R49, R73, UR4, -R206.reuse ;  /* 0x0000000449317c23 */ /* 0x100fe400080008ce */
[----:B------:R-:W-:Y:S01]  /*6500*/  @!P6 FMUL R33, R33, 0.5 ;  /* 0x3f0000002121e820 */ /* 0x000fe20000400000 */
[----:B------:R1:W3:Y:S01]  /*6510*/  MUFU.EX2 R37, R32 ;  /* 0x0000002000257308 */ /* 0x0002e20000000800 */
[----:B----4-:R-:W-:Y:S01]  /*6520*/  @!P4 FMUL R205, R205, R205 ;  /* 0x000000cdcdcdc220 */ /* 0x010fe20000400000 */
[----:B------:R-:W-:Y:S01]  /*6530*/  FSETP.GEU.AND P4, PT, R23, -126, PT ;  /* 0xc2fc00001700780b */ /* 0x000fe20003f8e000 */
[--C-:B--2---:R-:W-:Y:S01]  /*6540*/  FFMA R29, R48, UR4, -R206.reuse ;  /* 0x00000004301d7c23 */ /* 0x104fe200080008ce */
[----:B------:R-:W-:Y:S01]  /*6550*/  FMNMX R21, R71, R18, !PT ;  /* 0x0000001247157209 */ /* 0x000fe20007800000 */
[----:B------:R-:W-:-:S02]  /*6560*/  FFMA R48, R72, UR4, -R206 ;  /* 0x0000000448307c23 */ /* 0x000fc400080008ce */
[----:B------:R-:W-:Y:S01]  /*6570*/  @!P3 FMUL R202, R202, 0.5 ;  /* 0x3f000000cacab820 */ /* 0x000fe20000400000 */
[----:B------:R-:W2:Y:S01]  /*6580*/  MUFU.EX2 R36, R33 ;  /* 0x0000002100247308 */ /* 0x000ea20000000800 */
[----:B-----5:R-:W-:Y:S01]  /*6590*/  @!P5 FMUL R204, R204, R204 ;  /* 0x000000ccccccd220 */ /* 0x020fe20000400000 */
[----:B------:R-:W-:Y:S01]  /*65a0*/  FSETP.GEU.AND P5, PT, R40, -126, PT ;  /* 0xc2fc00002800780b */ /* 0x000fe20003fae000 */
[----:B-1----:R-:W-:Y:S01]  /*65b0*/  FFMA R32, R41, UR4, -R206 ;  /* 0x0000000429207c23 */ /* 0x002fe200080008ce */
[----:B------:R-:W-:-:S03]  /*65c0*/  FMNMX R18, R74, R21, !PT ;  /* 0x000000154a127209 */ /* 0x000fc60007800000 */
[----:B------:R-:W-:Y:S01]  /*65d0*/  @!P4 FMUL R23, R23, 0.5 ;  /* 0x3f0000001717c820 */ /* 0x000fe20000400000 */
[----:B------:R-:W1:Y:S01]  /*65e0*/  MUFU.EX2 R202, R202 ;  /* 0x000000ca00ca7308 */ /* 0x000e620000000800 */
[----:B---3--:R-:W-:Y:S01]  /*65f0*/  @!P2 FMUL R37, R37, R37 ;  /* 0x000000252525a220 */ /* 0x008fe20000400000 */
[----:B------:R-:W-:Y:S02]  /*6600*/  FSETP.GEU.AND P2, PT, R32, -126, PT ;  /* 0xc2fc00002000780b */ /* 0x000fe40003f4e000 */
[----:B------:R-:W-:-:S03]  /*6610*/  FMNMX R21, R75, R18, !PT ;  /* 0x000000124b157209 */ /* 0x000fc60007800000 */
[----:B------:R-:W-:Y:S01]  /*6620*/  @!P5 FMUL R40, R40, 0.5 ;  /* 0x3f0000002828d820 */ /* 0x000fe20000400000 */
[----:B------:R-:W3:Y:S01]  /*6630*/  MUFU.EX2 R23, R23 ;  /* 0x0000001700177308 */ /* 0x000ee20000000800 */
[----:B--2---:R-:W-:Y:S01]  /*6640*/  @!P6 FMUL R36, R36, R36 ;  /* 0x000000242424e220 */ /* 0x004fe20000400000 */
[----:B------:R-:W-:Y:S02]  /*6650*/  FSETP.GEU.AND P6, PT, R44, -126, PT ;  /* 0xc2fc00002c00780b */ /* 0x000fe40003fce000 */
[----:B------:R-:W-:-:S03]  /*6660*/  FMNMX R18, R78, R21, !PT ;  /* 0x000000154e127209 */ /* 0x000fc60007800000 */
[----:B------:R-:W-:Y:S01]  /*6670*/  @!P2 FMUL R32, R32, 0.5 ;  /* 0x3f0000002020a820 */ /* 0x000fe20000400000 */
[----:B------:R-:W2:Y:S01]  /*6680*/  MUFU.EX2 R33, R40 ;  /* 0x0000002800217308 */ /* 0x000ea20000000800 */
[----:B-1----:R-:W-:Y:S01]  /*6690*/  @!P3 FMUL R202, R202, R202 ;  /* 0x000000cacacab220 */ /* 0x002fe20000400000 */
[----:B------:R-:W-:Y:S02]  /*66a0*/  FSETP.GEU.AND P3, PT, R24, -126, PT ;  /* 0xc2fc00001800780b */ /* 0x000fe40003f6e000 */
[----:B------:R-:W-:-:S03]  /*66b0*/  FMNMX R21, R79, R18, !PT ;  /* 0x000000124f157209 */ /* 0x000fc60007800000 */
[----:B------:R-:W-:Y:S01]  /*66c0*/  @!P6 FMUL R44, R44, 0.5 ;  /* 0x3f0000002c2ce820 */ /* 0x000fe20000400000 */
[----:B------:R-:W1:Y:S01]  /*66d0*/  MUFU.EX2 R32, R32 ;  /* 0x0000002000207308 */ /* 0x000e620000000800 */
[----:B---3--:R-:W-:Y:S01]  /*66e0*/  @!P4 FMUL R23, R23, R23 ;  /* 0x000000171717c220 */ /* 0x008fe20000400000 */
[----:B------:R-:W-:Y:S02]  /*66f0*/  FSETP.GEU.AND P4, PT, R29, -126, PT ;  /* 0xc2fc00001d00780b */ /* 0x000fe40003f8e000 */
[----:B------:R-:W-:-:S03]  /*6700*/  FMNMX R18, R82, R21, !PT ;  /* 0x0000001552127209 */ /* 0x000fc60007800000 */
[----:B------:R-:W-:Y:S01]  /*6710*/  @!P3 FMUL R24, R24, 0.5 ;  /* 0x3f0000001818b820 */ /* 0x000fe20000400000 */
[----:B------:R3:W4:Y:S01]  /*6720*/  MUFU.EX2 R201, R44 ;  /* 0x0000002c00c97308 */ /* 0x0007220000000800 */
[----:B--2---:R-:W-:Y:S01]  /*6730*/  @!P5 FMUL R33, R33, R33 ;  /* 0x000000212121d220 */ /* 0x004fe20000400000 */
[----:B------:R-:W-:Y:S02]  /*6740*/  FSETP.GEU.AND P5, PT, R28, -126, PT ;  /* 0xc2fc00001c00780b */ /* 0x000fe40003fae000 */
[----:B------:R-:W-:Y:S01]  /*6750*/  FMNMX R21, R83, R18, !PT ;  /* 0x0000001253157209 */ /* 0x000fe20007800000 */
[--C-:B------:R-:W-:Y:S02]  /*6760*/  FFMA R18, R61, UR4, -R206.reuse ;  /* 0x000000043d127c23 */ /* 0x100fe400080008ce */
[----:B------:R-:W-:Y:S01]  /*6770*/  @!P4 FMUL R29, R29, 0.5 ;  /* 0x3f0000001d1dc820 */ /* 0x000fe20000400000 */
[----:B------:R-:W2:Y:S01]  /*6780*/  MUFU.EX2 R24, R24 ;  /* 0x0000001800187308 */ /* 0x000ea20000000800 */
[----:B-1----:R-:W-:Y:S01]  /*6790*/  @!P2 FMUL R32, R32, R32 ;  /* 0x000000202020a220 */ /* 0x002fe20000400000 */
[----:B------:R-:W-:Y:S01]  /*67a0*/  FSETP.GEU.AND P2, PT, R52, -126, PT ;  /* 0xc2fc00003400780b */ /* 0x000fe20003f4e000 */
[----:B---3--:R-:W-:Y:S01]  /*67b0*/  FFMA R44, R64, UR4, -R206 ;  /* 0x00000004402c7c23 */ /* 0x008fe200080008ce */
[----:B------:R-:W-:-:S03]  /*67c0*/  FMNMX R20, R86, R21, !PT ;  /* 0x0000001556147209 */ /* 0x000fc60007800000 */
[----:B------:R-:W-:Y:S01]  /*67d0*/  @!P5 FMUL R28, R28, 0.5 ;  /* 0x3f0000001c1cd820 */ /* 0x000fe20000400000 */
[----:B------:R-:W1:Y:S01]  /*67e0*/  MUFU.EX2 R29, R29 ;  /* 0x0000001d001d7308 */ /* 0x000e620000000800 */
[----:B----4-:R-:W-:Y:S01]  /*67f0*/  @!P6 FMUL R201, R201, R201 ;  /* 0x000000c9c9c9e220 */ /* 0x010fe20000400000 */
[----:B------:R-:W-:Y:S02]  /*6800*/  FSETP.GEU.AND P6, PT, R25, -126, PT ;  /* 0xc2fc00001900780b */ /* 0x000fe40003fce000 */
[----:B------:R-:W-:-:S03]  /*6810*/  FMNMX R20, R87, R20, !PT ;  /* 0x0000001457147209 */ /* 0x000fc60007800000 */
[----:B------:R-:W-:Y:S01]  /*6820*/  @!P2 FMUL R52, R52, 0.5 ;  /* 0x3f0000003434a820 */ /* 0x000fe20000400000 */
[----:B------:R-:W3:Y:S01]  /*6830*/  MUFU.EX2 R28, R28 ;  /* 0x0000001c001c7308 */ /* 0x000ee20000000800 */
[----:B--2---:R-:W-:Y:S01]  /*6840*/  @!P3 FMUL R24, R24, R24 ;  /* 0x000000181818b220 */ /* 0x004fe20000400000 */
[----:B------:R-:W-:Y:S01]  /*6850*/  FSETP.GEU.AND P3, PT, R56, -126, PT ;  /* 0xc2fc00003800780b */ /* 0x000fe20003f6e000 */
[----:B------:R-:W2:Y:S04]  /*6860*/  SHFL.BFLY PT, R21, R20, 0x1, 0x1f ;  /* 0x0c201f0014157f89 */ /* 0x000ea800000e0000 */
[----:B------:R-:W-:Y:S01]  /*6870*/  @!P6 FMUL R25, R25, 0.5 ;  /* 0x3f0000001919e820 */ /* 0x000fe20000400000 */
[----:B------:R4:W5:Y:S01]  /*6880*/  MUFU.EX2 R200, R52 ;  /* 0x0000003400c87308 */ /* 0x0009620000000800 */
[----:B-1----:R-:W-:Y:S01]  /*6890*/  @!P4 FMUL R29, R29, R29 ;  /* 0x0000001d1d1dc220 */ /* 0x002fe20000400000 */
[----:B------:R-:W-:-:S05]  /*68a0*/  FSETP.GEU.AND P4, PT, R57, -126, PT ;  /* 0xc2fc00003900780b */ /* 0x000fca0003f8e000 */
[----:B------:R-:W-:Y:S01]  /*68b0*/  @!P3 FMUL R56, R56, 0.5 ;  /* 0x3f0000003838b820 */ /* 0x000fe20000400000 */
[----:B------:R-:W1:Y:S01]  /*68c0*/  MUFU.EX2 R25, R25 ;  /* 0x0000001900197308 */ /* 0x000e620000000800 */
[----:B---3--:R-:W-:Y:S01]  /*68d0*/  @!P5 FMUL R28, R28, R28 ;  /* 0x0000001c1c1cd220 */ /* 0x008fe20000400000 */
[----:B------:R-:W-:Y:S01]  /*68e0*/  FSETP.GEU.AND P5, PT, R45, -126, PT ;  /* 0xc2fc00002d00780b */ /* 0x000fe20003fae000 */
[--C-:B----4-:R-:W-:Y:S01]  /*68f0*/  FFMA R52, R69, UR4, -R206.reuse ;  /* 0x0000000445347c23 */ /* 0x110fe200080008ce */
[----:B------:R-:W-:-:S03]  /*6900*/  FFMA R69, R81, UR4, -R206 ;  /* 0x0000000451457c23 */ /* 0x000fc600080008ce */
[----:B------:R-:W-:Y:S01]  /*6910*/  @!P4 FMUL R57, R57, 0.5 ;  /* 0x3f0000003939c820 */ /* 0x000fe20000400000 */
[----:B------:R3:W4:Y:S01]  /*6920*/  MUFU.EX2 R60, R56 ;  /* 0x00000038003c7308 */ /* 0x0007220000000800 */
[----:B-----5:R-:W-:Y:S01]  /*6930*/  @!P2 FMUL R200, R200, R200 ;  /* 0x000000c8c8c8a220 */ /* 0x020fe20000400000 */
[----:B------:R-:W-:-:S05]  /*6940*/  FSETP.GEU.AND P2, PT, R18, -126, PT ;  /* 0xc2fc00001200780b */ /* 0x000fca0003f4e000 */
[----:B------:R-:W-:Y:S01]  /*6950*/  @!P5 FMUL R45, R45, 0.5 ;  /* 0x3f0000002d2dd820 */ /* 0x000fe20000400000 */
[----:B------:R5:W2:Y:S01]  /*6960*/  MUFU.EX2 R61, R57 ;  /* 0x00000039003d7308 */ /* 0x000aa20000000800 */
[----:B-1----:R-:W-:Y:S01]  /*6970*/  @!P6 FMUL R25, R25, R25 ;  /* 0x000000191919e220 */ /* 0x002fe20000400000 */
[----:B------:R-:W-:Y:S01]  /*6980*/  FSETP.GEU.AND P6, PT, R44, -126, PT ;  /* 0xc2fc00002c00780b */ /* 0x000fe20003fce000 */
[----:B---3--:R-:W-:-:S04]  /*6990*/  FFMA R56, R84, UR4, -R206 ;  /* 0x0000000454387c23 */ /* 0x008fc800080008ce */
[----:B------:R-:W-:Y:S01]  /*69a0*/  @!P2 FMUL R18, R18, 0.5 ;  /* 0x3f0000001212a820 */ /* 0x000fe20000400000 */
[----:B------:R-:W1:Y:S01]  /*69b0*/  MUFU.EX2 R45, R45 ;  /* 0x0000002d002d7308 */ /* 0x000e620000000800 */
[----:B----4-:R-:W-:Y:S01]  /*69c0*/  @!P3 FMUL R60, R60, R60 ;  /* 0x0000003c3c3cb220 */ /* 0x010fe20000400000 */
[----:B------:R-:W-:Y:S01]  /*69d0*/  FSETP.GEU.AND P3, PT, R65, -126, PT ;  /* 0xc2fc00004100780b */ /* 0x000fe20003f6e000 */
[--C-:B-----5:R-:W-:Y:S01]  /*69e0*/  FFMA R57, R68, UR4, -R206.reuse ;  /* 0x0000000444397c23 */ /* 0x120fe200080008ce */
[----:B------:R-:W-:-:S03]  /*69f0*/  FFMA R68, R85, UR4, -R206 ;  /* 0x0000000455447c23 */ /* 0x000fc600080008ce */
[----:B------:R-:W-:Y:S01]  /*6a00*/  @!P6 FMUL R44, R44, 0.5 ;  /* 0x3f0000002c2ce820 */ /* 0x000fe20000400000 */
[----:B------:R3:W4:Y:S01]  /*6a10*/  MUFU.EX2 R64, R18 ;  /* 0x0000001200407308 */ /* 0x0007220000000800 */
[----:B--2---:R-:W-:Y:S01]  /*6a20*/  @!P4 FMUL R61, R61, R61 ;  /* 0x0000003d3d3dc220 */ /* 0x004fe20000400000 */
[----:B------:R-:W-:-:S05]  /*6a30*/  FSETP.GEU.AND P4, PT, R57, -126, PT ;  /* 0xc2fc00003900780b */ /* 0x000fca0003f8e000 */
[----:B------:R-:W-:Y:S01]  /*6a40*/  @!P3 FMUL R65, R65, 0.5 ;  /* 0x3f0000004141b820 */ /* 0x000fe20000400000 */
[----:B------:R-:W2:Y:S01]  /*6a50*/  MUFU.EX2 R44, R44 ;  /* 0x0000002c002c7308 */ /* 0x000ea20000000800 */
[----:B-1----:R-:W-:Y:S01]  /*6a60*/  @!P5 FMUL R45, R45, R45 ;  /* 0x0000002d2d2dd220 */ /* 0x002fe20000400000 */
[----:B------:R-:W-:Y:S02]  /*6a70*/  FSETP.GEU.AND P5, PT, R52, -126, PT ;  /* 0xc2fc00003400780b */ /* 0x000fe40003fae000 */
[----:B---3--:R-:W-:Y:S01]  /*6a80*/  FMNMX R18, R20, R21, !PT ;  /* 0x0000001514127209 */ /* 0x008fe20007800000 */
[--C-:B------:R-:W-:Y:S01]  /*6a90*/  FFMA R21, R76, UR4, -R206.reuse ;  /* 0x000000044c157c23 */ /* 0x100fe200080008ce */
[----:B------:R-:W-:Y:S01]  /*6aa0*/  FFMA R20, R80, UR4, -R206 ;  /* 0x0000000450147c23 */ /* 0x000fe200080008ce */
[----:B------:R-:W-:Y:S01]  /*6ab0*/  @!P4 FMUL R57, R57, 0.5 ;  /* 0x3f0000003939c820 */ /* 0x000fe20000400000 */
[----:B------:R-:W1:Y:S01]  /*6ac0*/  MUFU.EX2 R65, R65 ;  /* 0x0000004100417308 */ /* 0x000e620000000800 */
[----:B----4-:R-:W-:Y:S01]  /*6ad0*/  @!P2 FMUL R64, R64, R64 ;  /* 0x000000404040a220 */ /* 0x010fe20000400000 */
[----:B------:R-:W-:Y:S01]  /*6ae0*/  FSETP.GEU.AND P2, PT, R48, -126, PT ;  /* 0xc2fc00003000780b */ /* 0x000fe20003f4e000 */
[----:B------:R-:W3:Y:S04]  /*6af0*/  SHFL.BFLY PT, R41, R18, 0x2, 0x1f ;  /* 0x0c401f0012297f89 */ /* 0x000ee800000e0000 */
[----:B------:R-:W-:Y:S01]  /*6b00*/  @!P5 FMUL R52, R52, 0.5 ;  /* 0x3f0000003434d820 */ /* 0x000fe20000400000 */
[----:B------:R-:W4:Y:S01]  /*6b10*/  MUFU.EX2 R57, R57 ;  /* 0x0000003900397308 */ /* 0x000f220000000800 */
        /* <DEDUP_REMOVED lines=8> */
[----:B----4-:R-:W-:Y:S01]  /*6ba0*/  @!P4 FMUL R57, R57, R57 ;  /* 0x000000393939c220 */ /* 0x010fe20000400000 */
[----:B------:R-:W-:Y:S02]  /*6bb0*/  FSETP.GEU.AND P4, PT, R53, -126, PT ;  /* 0xc2fc00003500780b */ /* 0x000fe40003f8e000 */
[----:B---3--:R-:W-:-:S03]  /*6bc0*/  FMNMX R18, R18, R41, !PT ;  /* 0x0000002912127209 */ /* 0x008fc60007800000 */
[----:B------:R-:W-:Y:S01]  /*6bd0*/  @!P3 FMUL R21, R21, 0.5 ;  /* 0x3f0000001515b820 */ /* 0x000fe20000400000 */
[----:B------:R-:W3:Y:S01]  /*6be0*/  MUFU.EX2 R49, R49 ;  /* 0x0000003100317308 */ /* 0x000ee20000000800 */
[----:B--2---:R-:W-:Y:S01]  /*6bf0*/  @!P5 FMUL R52, R52, R52 ;  /* 0x000000343434d220 */ /* 0x004fe20000400000 */
[----:B------:R-:W-:-:S05]  /*6c00*/  FSETP.GEU.AND P5, PT, R20, -126, PT ;  /* 0xc2fc00001400780b */ /* 0x000fca0003fae000 */
[----:B------:R-:W-:Y:S01]  /*6c10*/  @!P4 FMUL R53, R53, 0.5 ;  /* 0x3f0000003535c820 */ /* 0x000fe20000400000 */
[----:B------:R-:W2:Y:S01]  /*6c20*/  MUFU.EX2 R21, R21 ;  /* 0x0000001500157308 */ /* 0x000ea20000000800 */
[----:B-1----:R-:W-:Y:S01]  /*6c30*/  @!P2 FMUL R48, R48, R48 ;  /* 0x000000303030a220 */ /* 0x002fe20000400000 */
[----:B------:R-:W-:-:S04]  /*6c40*/  FSETP.NEU.AND P2, PT, R18, -INF , PT ;  /* 0xff8000001200780b */ /* 0x000fc80003f4d000 */
[----:B------:R-:W-:Y:S01]  /*6c50*/  FSEL R208, R18, RZ, P2 ;  /* 0x000000ff12d07208 */ /* 0x000fe20001000000 */
[----:B------:R-:W-:Y:S01]  /*6c60*/  @!P5 FMUL R20, R20, 0.5 ;  /* 0x3f0000001414d820 */ /* 0x000fe20000400000 */
[----:B------:R-:W1:Y:S01]  /*6c70*/  MUFU.EX2 R53, R53 ;  /* 0x0000003500357308 */ /* 0x000e620000000800 */
[----:B---3--:R-:W-:Y:S01]  /*6c80*/  @!P6 FMUL R49, R49, R49 ;  /* 0x000000313131e220 */ /* 0x008fe20000400000 */
[----:B------:R-:W-:Y:S01]  /*6c90*/  FSETP.GEU.AND P6, PT, R69, -126, PT ;  /* 0xc2fc00004500780b */ /* 0x000fe20003fce000 */
[----:B------:R-:W-:Y:S01]  /*6ca0*/  FMUL R40, R208, UR4 ;  /* 0x00000004d0287c20 */ /* 0x000fe20008400000 */
[----:B------:R-:W-:Y:S01]  /*6cb0*/  FSETP.GEU.AND P2, PT, R56, -126, PT ;  /* 0xc2fc00003800780b */ /* 0x000fe20003f4e000 */
[----:B------:R-:W-:Y:S01]  /*6cc0*/  FADD R208, -R208, R19 ;  /* 0x00000013d0d07221 */ /* 0x000fe20000000100 */
[----:B------:R-:W-:Y:S01]  /*6cd0*/  FADD R19, R32, R49 ;  /* 0x0000003120137221 */ /* 0x000fe20000000000 */
[--C-:B------:R-:W-:Y:S01]  /*6ce0*/  FFMA R41, R26, UR4, -R40.reuse ;  /* 0x000000041a297c23 */ /* 0x100fe20008000828 */
[----:B------:R-:W3:Y:S01]  /*6cf0*/  MUFU.EX2 R20, R20 ;  /* 0x0000001400147308 */ /* 0x000ee20000000800 */
[----:B--2---:R-:W-:Y:S01]  /*6d00*/  @!P3 FMUL R21, R21, R21 ;  /* 0x000000151515b220 */ /* 0x004fe20000400000 */
[----:B------:R-:W-:Y:S01]  /*6d10*/  FSETP.GEU.AND P3, PT, R68, -126, PT ;  /* 0xc2fc00004400780b */ /* 0x000fe20003f6e000 */
[--C-:B------:R-:W-:Y:S01]  /*6d20*/  FFMA R26, R27, UR4, -R40.reuse ;  /* 0x000000041b1a7c23 */ /* 0x100fe20008000828 */
[--C-:B------:R-:W-:Y:S01]  /*6d30*/  FFMA R30, R30, UR4, -R40.reuse ;  /* 0x000000041e1e7c23 */ /* 0x100fe20008000828 */
[--C-:B------:R-:W-:Y:S01]  /*6d40*/  FFMA R34, R34, UR4, -R40.reuse ;  /* 0x0000000422227c23 */ /* 0x100fe20008000828 */
[--C-:B------:R-:W-:Y:S01]  /*6d50*/  FFMA R35, R35, UR4, -R40.reuse ;  /* 0x0000000423237c23 */ /* 0x100fe20008000828 */
[----:B------:R-:W-:Y:S01]  /*6d60*/  @!P6 FMUL R69, R69, 0.5 ;  /* 0x3f0000004545e820 */ /* 0x000fe20000400000 */
[--C-:B------:R-:W-:Y:S01]  /*6d70*/  FFMA R76, R39, UR4, -R40.reuse ;  /* 0x00000004274c7c23 */ /* 0x100fe20008000828 */
[----:B-1----:R-:W-:Y:S01]  /*6d80*/  @!P4 FMUL R53, R53, R53 ;  /* 0x000000353535c220 */ /* 0x002fe20000400000 */
[----:B------:R-:W-:Y:S01]  /*6d90*/  FSETP.GEU.AND P4, PT, R41, -126, PT ;  /* 0xc2fc00002900780b */ /* 0x000fe20003f8e000 */
[----:B------:R-:W-:Y:S01]  /*6da0*/  @!P2 FMUL R56, R56, 0.5 ;  /* 0x3f0000003838a820 */ /* 0x000fe20000400000 */
[--C-:B------:R-:W-:Y:S01]  /*6db0*/  FFMA R38, R38, UR4, -R40.reuse ;  /* 0x0000000426267c23 */ /* 0x100fe20008000828 */
[----:B------:R-:W1:Y:S01]  /*6dc0*/  MUFU.EX2 R69, R69 ;  /* 0x0000004500457308 */ /* 0x000e620000000800 */
[--C-:B------:R-:W-:Y:S01]  /*6dd0*/  FFMA R31, R31, UR4, -R40.reuse ;  /* 0x000000041f1f7c23 */ /* 0x100fe20008000828 */
[----:B------:R-:W-:Y:S01]  /*6de0*/  @!P3 FMUL R68, R68, 0.5 ;  /* 0x3f0000004444b820 */ /* 0x000fe20000400000 */
[--C-:B------:R-:W-:Y:S01]  /*6df0*/  FFMA R43, R43, UR4, -R40.reuse ;  /* 0x000000042b2b7c23 */ /* 0x100fe20008000828 */
[----:B---3--:R-:W-:Y:S01]  /*6e00*/  @!P5 FMUL R20, R20, R20 ;  /* 0x000000141414d220 */ /* 0x008fe20000400000 */
[----:B------:R-:W-:Y:S01]  /*6e10*/  FSETP.GEU.AND P5, PT, R26, -126, PT ;  /* 0xc2fc00001a00780b */ /* 0x000fe20003fae000 */
[--C-:B------:R-:W-:Y:S01]  /*6e20*/  FFMA R84, R47, UR4, -R40.reuse ;  /* 0x000000042f547c23 */ /* 0x100fe20008000828 */
[--C-:B------:R-:W-:Y:S01]  /*6e30*/  FFMA R42, R42, UR4, -R40.reuse ;  /* 0x000000042a2a7c23 */ /* 0x100fe20008000828 */
[----:B------:R-:W2:Y:S01]  /*6e40*/  MUFU.EX2 R68, R68 ;  /* 0x0000004400447308 */ /* 0x000ea20000000800 */
[--C-:B------:R-:W-:Y:S01]  /*6e50*/  FFMA R47, R51, UR4, -R40.reuse ;  /* 0x00000004332f7c23 */ /* 0x100fe20008000828 */
[----:B------:R-:W-:Y:S01]  /*6e60*/  @!P4 FMUL R41, R41, 0.5 ;  /* 0x3f0000002929c820 */ /* 0x000fe20000400000 */
[--C-:B------:R-:W-:Y:S01]  /*6e70*/  FFMA R51, R59, UR4, -R40.reuse ;  /* 0x000000043b337c23 */ /* 0x100fe20008000828 */
[--C-:B------:R-:W-:Y:S01]  /*6e80*/  FFMA R27, R62, UR4, -R40.reuse ;  /* 0x000000043e1b7c23 */ /* 0x100fe20008000828 */
[--C-:B------:R-:W-:Y:S01]  /*6e90*/  FFMA R62, R70, UR4, -R40.reuse ;  /* 0x00000004463e7c23 */ /* 0x100fe20008000828 */
[--C-:B------:R-:W-:Y:S01]  /*6ea0*/  FFMA R59, R75, UR4, -R40.reuse ;  /* 0x000000044b3b7c23 */ /* 0x100fe20008000828 */
[--C-:B------:R-:W-:Y:S01]  /*6eb0*/  FFMA R78, R78, UR4, -R40.reuse ;  /* 0x000000044e4e7c23 */ /* 0x100fe20008000828 */
[----:B------:R-:W3:Y:S01]  /*6ec0*/  MUFU.EX2 R41, R41 ;  /* 0x0000002900297308 */ /* 0x000ee20000000800 */
[----:B-1----:R-:W-:Y:S01]  /*6ed0*/  @!P6 FMUL R69, R69, R69 ;  /* 0x000000454545e220 */ /* 0x002fe20000400000 */
[----:B------:R-:W-:Y:S01]  /*6ee0*/  FSETP.GEU.AND P6, PT, R30, -126, PT ;  /* 0xc2fc00001e00780b */ /* 0x000fe20003fce000 */
[----:B------:R-:W-:Y:S01]  /*6ef0*/  @!P5 FMUL R26, R26, 0.5 ;  /* 0x3f0000001a1ad820 */ /* 0x000fe20000400000 */
[--C-:B------:R-:W-:Y:S01]  /*6f00*/  FFMA R82, R82, UR4, -R40.reuse ;  /* 0x0000000452527c23 */ /* 0x100fe20008000828 */
[--C-:B------:R-:W-:Y:S01]  /*6f10*/  FFMA R83, R83, UR4, -R40.reuse ;  /* 0x0000000453537c23 */ /* 0x100fe20008000828 */
[--C-:B------:R-:W-:Y:S01]  /*6f20*/  FFMA R85, R79, UR4, -R40.reuse ;  /* 0x000000044f557c23 */ /* 0x100fe20008000828 */
[--C-:B------:R-:W-:Y:S01]  /*6f30*/  FFMA R86, R86, UR4, -R40.reuse ;  /* 0x0000000456567c23 */ /* 0x100fe20008000828 */
[----:B------:R-:W1:Y:S01]  /*6f40*/  MUFU.EX2 R56, R56 ;  /* 0x0000003800387308 */ /* 0x000e620000000800 */
[----:B--2---:R-:W-:Y:S01]  /*6f50*/  @!P3 FMUL R68, R68, R68 ;  /* 0x000000444444b220 */ /* 0x004fe20000400000 */
[----:B------:R-:W-:Y:S01]  /*6f60*/  FSETP.GEU.AND P3, PT, R34, -126, PT ;  /* 0xc2fc00002200780b */ /* 0x000fe20003f6e000 */
[----:B------:R-:W-:Y:S01]  /*6f70*/  FFMA R87, R87, UR4, -R40 ;  /* 0x0000000457577c23 */ /* 0x000fe20008000828 */
[----:B------:R-:W-:Y:S01]  /*6f80*/  FADD R70, R28, R69 ;  /* 0x000000451c467221 */ /* 0x000fe20000000000 */
[----:B------:R-:W-:Y:S01]  /*6f90*/  FADD R75, R202, R57 ;  /* 0x00000039ca4b7221 */ /* 0x000fe20000000000 */
[----:B------:R-:W-:Y:S01]  /*6fa0*/  FMUL R208, R208, UR4 ;  /* 0x00000004d0d07c20 */ /* 0x000fe20008400000 */
[----:B------:R-:W-:Y:S01]  /*6fb0*/  @!P6 FMUL R30, R30, 0.5 ;  /* 0x3f0000001e1ee820 */ /* 0x000fe20000400000 */
[----:B------:R-:W2:Y:S01]  /*6fc0*/  MUFU.EX2 R26, R26 ;  /* 0x0000001a001a7308 */ /* 0x000ea20000000800 */
[----:B---3--:R-:W-:Y:S01]  /*6fd0*/  @!P4 FMUL R41, R41, R41 ;  /* 0x000000292929c220 */ /* 0x008fe20000400000 */
[----:B------:R-:W-:Y:S01]  /*6fe0*/  FSETP.GEU.AND P4, PT, R35, -126, PT ;  /* 0xc2fc00002300780b */ /* 0x000fe20003f8e000 */
[----:B------:R-:W-:Y:S01]  /*6ff0*/  FADD R79, R23, R52 ;  /* 0x00000034174f7221 */ /* 0x000fe20000000000 */
[----:B------:R-:W-:-:S02]  /*7000*/  F2FP.F16.F32.PACK_AB R28, R28, R29 ;  /* 0x0000001d1c1c723e */ /* 0x000fc400000000ff */
[----:B------:R-:W-:Y:S01]  /*7010*/  F2FP.F16.F32.PACK_AB R32, R32, R33 ;  /* 0x000000212020723e */ /* 0x000fe200000000ff */
[----:B------:R-:W-:Y:S01]  /*7020*/  @!P3 FMUL R34, R34, 0.5 ;  /* 0x3f0000002222b820 */ /* 0x000fe20000400000 */
[----:B------:R3:W4:Y:S01]  /*7030*/  MUFU.EX2 R72, R30 ;  /* 0x0000001e00487308 */ /* 0x0007220000000800 */
[----:B-1----:R-:W-:Y:S01]  /*7040*/  @!P2 FMUL R56, R56, R56 ;  /* 0x000000383838a220 */ /* 0x002fe20000400000 */
[----:B------:R-:W-:-:S05]  /*7050*/  FSETP.GEU.AND P2, PT, R31, -126, PT ;  /* 0xc2fc00001f00780b */ /* 0x000fca0003f4e000 */
[----:B------:R-:W-:Y:S01]  /*7060*/  @!P4 FMUL R35, R35, 0.5 ;  /* 0x3f0000002323c820 */ /* 0x000fe20000400000 */
[----:B------:R-:W1:Y:S01]  /*7070*/  MUFU.EX2 R34, R34 ;  /* 0x0000002200227308 */ /* 0x000e620000000800 */
[----:B--2---:R-:W-:Y:S01]  /*7080*/  @!P5 FMUL R26, R26, R26 ;  /* 0x0000001a1a1ad220 */ /* 0x004fe20000400000 */
[----:B------:R-:W-:Y:S01]  /*7090*/  FSETP.GEU.AND P5, PT, R38, -126, PT ;  /* 0xc2fc00002600780b */ /* 0x000fe20003fae000 */
[--C-:B---3--:R-:W-:Y:S01]  /*70a0*/  FFMA R30, R50, UR4, -R40.reuse ;  /* 0x00000004321e7c23 */ /* 0x108fe20008000828 */
[----:B------:R-:W-:Y:S01]  /*70b0*/  FFMA R50, R74, UR4, -R40 ;  /* 0x000000044a327c23 */ /* 0x000fe20008000828 */
[----:B------:R-:W-:Y:S02]  /*70c0*/  FADD R74, R200, R56 ;  /* 0x00000038c84a7221 */ /* 0x000fe40000000000 */
[----:B------:R-:W-:Y:S01]  /*70d0*/  @!P2 FMUL R31, R31, 0.5 ;  /* 0x3f0000001f1fa820 */ /* 0x000fe20000400000 */
[----:B------:R2:W3:Y:S01]  /*70e0*/  MUFU.EX2 R81, R35 ;  /* 0x0000002300517308 */ /* 0x0004e20000000800 */
[----:B----4-:R-:W-:Y:S01]  /*70f0*/  @!P6 FMUL R72, R72, R72 ;  /* 0x000000484848e220 */ /* 0x010fe20000400000 */
[----:B------:R-:W-:Y:S01]  /*7100*/  FSETP.GEU.AND P6, PT, R76, -126, PT ;  /* 0xc2fc00004c00780b */ /* 0x000fe20003fce000 */
[----:B------:R-:W-:Y:S01]  /*7110*/  FADD R75, R75, R74 ;  /* 0x0000004a4b4b7221 */ /* 0x000fe20000000000 */
[----:B------:R-:W-:-:S03]  /*7120*/  FADD R74, R204, R64 ;  /* 0x00000040cc4a7221 */ /* 0x000fc60000000000 */
[----:B------:R-:W-:Y:S01]  /*7130*/  @!P5 FMUL R38, R38, 0.5 ;  /* 0x3f0000002626d820 */ /* 0x000fe20000400000 */
[----:B------:R4:W5:Y:S01]  /*7140*/  MUFU.EX2 R77, R31 ;  /* 0x0000001f004d7308 */ /* 0x0009620000000800 */
[----:B-1----:R-:W-:Y:S01]  /*7150*/  @!P3 FMUL R34, R34, R34 ;  /* 0x000000222222b220 */ /* 0x002fe20000400000 */
[----:B------:R-:W-:Y:S01]  /*7160*/  FSETP.GEU.AND P3, PT, R43, -126, PT ;  /* 0xc2fc00002b00780b */ /* 0x000fe20003f6e000 */
[--C-:B--2---:R-:W-:Y:S01]  /*7170*/  FFMA R35, R46, UR4, -R40.reuse ;  /* 0x000000042e237c23 */ /* 0x104fe20008000828 */
[--C-:B------:R-:W-:Y:S01]  /*7180*/  FFMA R46, R58, UR4, -R40.reuse ;  /* 0x000000043a2e7c23 */ /* 0x100fe20008000828 */
[--C-:B------:R-:W-:Y:S01]  /*7190*/  FFMA R58, R63, UR4, -R40.reuse ;  /* 0x000000043f3a7c23 */ /* 0x100fe20008000828 */
[--C-:B------:R-:W-:Y:S01]  /*71a0*/  FFMA R63, R66, UR4, -R40.reuse ;  /* 0x00000004423f7c23 */ /* 0x100fe20008000828 */
[----:B------:R-:W-:Y:S01]  /*71b0*/  @!P6 FMUL R76, R76, 0.5 ;  /* 0x3f0000004c4ce820 */ /* 0x000fe20000400000 */
[----:B------:R1:W2:Y:S01]  /*71c0*/  MUFU.EX2 R39, R38 ;  /* 0x0000002600277308 */ /* 0x0002a20000000800 */
[----:B---3--:R-:W-:Y:S01]  /*71d0*/  @!P4 FMUL R81, R81, R81 ;  /* 0x000000515151c220 */ /* 0x008fe20000400000 */
[----:B------:R-:W-:Y:S01]  /*71e0*/  FSETP.GEU.AND P4, PT, R35, -126, PT ;  /* 0xc2fc00002300780b */ /* 0x000fe20003f8e000 */
[--C-:B----4-:R-:W-:Y:S01]  /*71f0*/  FFMA R31, R54, UR4, -R40.reuse ;  /* 0x00000004361f7c23 */ /* 0x110fe20008000828 */
[--C-:B------:R-:W-:Y:S01]  /*7200*/  FFMA R54, R55, UR4, -R40.reuse ;  /* 0x0000000437367c23 */ /* 0x100fe20008000828 */
[--C-:B------:R-:W-:Y:S01]  /*7210*/  FFMA R66, R67, UR4, -R40.reuse ;  /* 0x0000000443427c23 */ /* 0x100fe20008000828 */
[----:B------:R-:W-:Y:S01]  /*7220*/  FADD R67, -R14, R15 ;  /* 0x0000000f0e437221 */ /* 0x000fe20000000100 */
[----:B------:R-:W-:Y:S01]  /*7230*/  @!P3 FMUL R43, R43, 0.5 ;  /* 0x3f0000002b2bb820 */ /* 0x000fe20000400000 */
[----:B------:R-:W3:Y:S01]  /*7240*/  MUFU.EX2 R76, R76 ;  /* 0x0000004c004c7308 */ /* 0x000ee20000000800 */
[----:B-----5:R-:W-:Y:S01]  /*7250*/  @!P2 FMUL R77, R77, R77 ;  /* 0x0000004d4d4da220 */ /* 0x020fe20000400000 */
[----:B------:R-:W-:Y:S01]  /*7260*/  FSETP.GEU.AND P2, PT, R42, -126, PT ;  /* 0xc2fc00002a00780b */ /* 0x000fe20003f4e000 */
[----:B------:R-:W-:Y:S01]  /*7270*/  FFMA R55, R71, UR4, -R40 ;  /* 0x0000000447377c23 */ /* 0x000fe20008000828 */
[----:B------:R-:W-:Y:S01]  /*7280*/  FADD R15, R33, R48 ;  /* 0x00000030210f7221 */ /* 0x000fe20000000000 */
[----:B-1----:R-:W-:Y:S01]  /*7290*/  FADD R38, R203, R60 ;  /* 0x0000003ccb267221 */ /* 0x002fe20000000000 */
[----:B------:R-:W-:Y:S01]  /*72a0*/  FADD R71, R36, R65 ;  /* 0x0000004124477221 */ /* 0x000fe20000000000 */
[----:B------:R-:W-:Y:S01]  /*72b0*/  @!P4 FMUL R35, R35, 0.5 ;  /* 0x3f0000002323c820 */ /* 0x000fe20000400000 */
[----:B------:R1:W4:Y:S01]  /*72c0*/  MUFU.EX2 R80, R43 ;  /* 0x0000002b00507308 */ /* 0x0003220000000800 */
[----:B--2---:R-:W-:Y:S01]  /*72d0*/  @!P5 FMUL R39, R39, R39 ;  /* 0x000000272727d220 */ /* 0x004fe20000400000 */
[----:B------:R-:W-:Y:S01]  /*72e0*/  FSETP.GEU.AND P5, PT, R84, -126, PT ;  /* 0xc2fc00005400780b */ /* 0x000fe20003fae000 */
[----:B------:R-:W-:Y:S01]  /*72f0*/  FADD R38, R38, R15 ;  /* 0x0000000f26267221 */ /* 0x000fe20000000000 */
[----:B------:R-:W-:Y:S01]  /*7300*/  FADD R71, R71, R70 ;  /* 0x0000004647477221 */ /* 0x000fe20000000000 */
[----:B------:R-:W-:Y:S01]  /*7310*/  FADD R40, R22, R61 ;  /* 0x0000003d16287221 */ /* 0x000fe20000000000 */
[----:B------:R-:W-:Y:S01]  /*7320*/  F2FP.F16.F32.PACK_AB R36, R36, R37 ;  /* 0x000000252424723e */ /* 0x000fe200000000ff */
[----:B------:R-:W-:Y:S01]  /*7330*/  @!P2 FMUL R42, R42, 0.5 ;  /* 0x3f0000002a2aa820 */ /* 0x000fe20000400000 */
[----:B------:R-:W2:Y:S01]  /*7340*/  MUFU.EX2 R35, R35 ;  /* 0x0000002300237308 */ /* 0x000ea20000000800 */
[----:B---3--:R-:W-:Y:S01]  /*7350*/  @!P6 FMUL R76, R76, R76 ;  /* 0x0000004c4c4ce220 */ /* 0x008fe20000400000 */
[----:B------:R-:W-:Y:S01]  /*7360*/  FSETP.GEU.AND P6, PT, R30, -126, PT ;  /* 0xc2fc00001e00780b */ /* 0x000fe20003fce000 */
[----:B-1----:R-:W-:Y:S01]  /*7370*/  FADD R43, R37, R44 ;  /* 0x0000002c252b7221 */ /* 0x002fe20000000000 */
[----:B------:R-:W-:Y:S01]  /*7380*/  FADD R40, R40, R19 ;  /* 0x0000001328287221 */ /* 0x000fe20000000000 */
[----:B------:R-:W-:Y:S01]  /*7390*/  FADD R19, R201, R21 ;  /* 0x00000015c9137221 */ /* 0x000fe20000000000 */
[----:B------:R-:W-:Y:S01]  /*73a0*/  F2FP.F16.F32.PACK_AB R48, R49, R48 ;  /* 0x000000303130723e */ /* 0x000fe200000000ff */
[----:B------:R-:W-:Y:S01]  /*73b0*/  @!P5 FMUL R84, R84, 0.5 ;  /* 0x3f0000005454d820 */ /* 0x000fe20000400000 */
[----:B------:R1:W3:Y:S01]  /*73c0*/  MUFU.EX2 R73, R42 ;  /* 0x0000002a00497308 */ /* 0x0002e20000000800 */
[----:B----4-:R-:W-:Y:S01]  /*73d0*/  @!P3 FMUL R80, R80, R80 ;  /* 0x000000505050b220 */ /* 0x010fe20000400000 */
[----:B------:R-:W-:Y:S01]  /*73e0*/  FSETP.GEU.AND P3, PT, R31, -126, PT ;  /* 0xc2fc00001f00780b */ /* 0x000fe20003f6e000 */
[----:B------:R-:W-:Y:S01]  /*73f0*/  FADD R40, R40, R71 ;  /* 0x0000004728287221 */ /* 0x000fe20000000000 */
[----:B------:R-:W-:-:S02]  /*7400*/  SHF.L.U32 R71, R6, 0x1f, RZ ;  /* 0x0000001f06477819 */ /* 0x000fc400000006ff */
[----:B------:R-:W-:Y:S01]  /*7410*/  F2FP.F16.F32.PACK_AB R37, R81, R34 ;  /* 0x000000225125723e */ /* 0x000fe200000000ff */
[----:B------:R-:W-:Y:S01]  /*7420*/  @!P6 FMUL R30, R30, 0.5 ;  /* 0x3f0000001e1ee820 */ /* 0x000fe20000400000 */
[----:B------:R-:W4:Y:S01]  /*7430*/  MUFU.EX2 R84, R84 ;  /* 0x0000005400547308 */ /* 0x000f220000000800 */
[----:B--2---:R-:W-:Y:S01]  /*7440*/  @!P4 FMUL R35, R35, R35 ;  /* 0x000000232323c220 */ /* 0x004fe20000400000 */
[----:B------:R-:W-:Y:S01]  /*7450*/  FSETP.GEU.AND P4, PT, R54, -126, PT ;  /* 0xc2fc00003600780b */ /* 0x000fe20003f8e000 */
[----:B-1----:R-:W-:Y:S01]  /*7460*/  FADD R42, R29, R20 ;  /* 0x000000141d2a7221 */ /* 0x002fe20000000000 */
[----:B------:R-:W-:-:S03]  /*7470*/  F2FP.F16.F32.PACK_AB R44, R65, R44 ;  /* 0x0000002c412c723e */ /* 0x000fc600000000ff */
[----:B------:R-:W-:Y:S01]  /*7480*/  @!P3 FMUL R31, R31, 0.5 ;  /* 0x3f0000001f1fb820 */ /* 0x000fe20000400000 */
[----:B------:R-:W1:Y:S01]  /*7490*/  MUFU.EX2 R30, R30 ;  /* 0x0000001e001e7308 */ /* 0x000e620000000800 */
[----:B---3--:R-:W-:Y:S01]  /*74a0*/  @!P2 FMUL R73, R73, R73 ;  /* 0x000000494949a220 */ /* 0x008fe20000400000 */
[----:B------:R-:W-:Y:S01]  /*74b0*/  FSETP.GEU.AND P2, PT, R47, -126, PT ;  /* 0xc2fc00002f00780b */ /* 0x000fe20003f4e000 */
[----:B------:R-:W-:Y:S01]  /*74c0*/  FADD R43, R43, R42 ;  /* 0x0000002a2b2b7221 */ /* 0x000fe20000000000 */
[----:B------:R-:W-:Y:S02]  /*74d0*/  FADD R42, R205, R45 ;  /* 0x0000002dcd2a7221 */ /* 0x000fe40000000000 */
[----:B------:R-:W-:Y:S01]  /*74e0*/  F2FP.F16.F32.PACK_AB R33, R80, R73 ;  /* 0x000000495021723e */ /* 0x000fe200000000ff */
[----:B------:R-:W-:Y:S01]  /*74f0*/  @!P4 FMUL R54, R54, 0.5 ;  /* 0x3f0000003636c820 */ /* 0x000fe20000400000 */
[----:B------:R-:W2:Y:S01]  /*7500*/  MUFU.EX2 R31, R31 ;  /* 0x0000001f001f7308 */ /* 0x000ea20000000800 */
[----:B----4-:R-:W-:Y:S01]  /*7510*/  @!P5 FMUL R84, R84, R84 ;  /* 0x000000545454d220 */ /* 0x010fe20000400000 */
[----:B------:R-:W-:Y:S01]  /*7520*/  FSETP.GEU.AND P5, PT, R46, -126, PT ;  /* 0xc2fc00002e00780b */ /* 0x000fe20003fae000 */
[----:B------:R-:W-:Y:S01]  /*7530*/  FADD R42, R42, R19 ;  /* 0x000000132a2a7221 */ /* 0x000fe20000000000 */
[----:B------:R-:W-:Y:S01]  /*7540*/  FADD R38, R38, R43 ;  /* 0x0000002b26267221 */ /* 0x000fe20000000000 */
[----:B------:R-:W-:-:S02]  /*7550*/  F2FP.F16.F32.PACK_AB R43, R77, R72 ;  /* 0x000000484d2b723e */ /* 0x000fc400000000ff */
[----:B------:R-:W-:Y:S01]  /*7560*/  @!P2 FMUL R47, R47, 0.5 ;  /* 0x3f0000002f2fa820 */ /* 0x000fe20000400000 */
[----:B------:R-:W3:Y:S01]  /*7570*/  MUFU.EX2 R54, R54 ;  /* 0x0000003600367308 */ /* 0x000ee20000000800 */
[----:B-1----:R-:W-:Y:S01]  /*7580*/  @!P6 FMUL R30, R30, R30 ;  /* 0x0000001e1e1ee220 */ /* 0x002fe20000400000 */
[----:B------:R-:W-:Y:S01]  /*7590*/  FSETP.GEU.AND P6, PT, R51, -126, PT ;  /* 0xc2fc00003300780b */ /* 0x000fe20003fce000 */
[----:B------:R-:W-:Y:S01]  /*75a0*/  FADD R75, R42, R75 ;  /* 0x0000004b2a4b7221 */ /* 0x000fe20000000000 */
[----:B------:R-:W-:-:S03]  /*75b0*/  F2FP.F16.F32.PACK_AB R42, R204, R205 ;  /* 0x000000cdcc2a723e */ /* 0x000fc600000000ff */
[----:B------:R-:W-:Y:S01]  /*75c0*/  @!P5 FMUL R46, R46, 0.5 ;  /* 0x3f0000002e2ed820 */ /* 0x000fe20000400000 */
[----:B------:R-:W1:Y:S01]  /*75d0*/  MUFU.EX2 R47, R47 ;  /* 0x0000002f002f7308 */ /* 0x000e620000000800 */
[----:B--2---:R-:W-:Y:S01]  /*75e0*/  @!P3 FMUL R31, R31, R31 ;  /* 0x0000001f1f1fb220 */ /* 0x004fe20000400000 */
[----:B------:R-:W-:Y:S01]  /*75f0*/  FSETP.GEU.AND P3, PT, R58, -126, PT ;  /* 0xc2fc00003a00780b */ /* 0x000fe20003f6e000 */
[----:B------:R-:W-:-:S04]  /*7600*/  FADD R38, R38, R75 ;  /* 0x0000004b26267221 */ /* 0x000fc80000000000 */
[----:B------:R-:W-:Y:S01]  /*7610*/  @!P6 FMUL R51, R51, 0.5 ;  /* 0x3f0000003333e820 */ /* 0x000fe20000400000 */
[----:B------:R-:W2:Y:S01]  /*7620*/  MUFU.EX2 R46, R46 ;  /* 0x0000002e002e7308 */ /* 0x000ea20000000800 */
[----:B---3--:R-:W-:Y:S01]  /*7630*/  @!P4 FMUL R54, R54, R54 ;  /* 0x000000363636c220 */ /* 0x008fe20000400000 */
[----:B------:R-:W-:-:S05]  /*7640*/  FSETP.GEU.AND P4, PT, R63, -126, PT ;  /* 0xc2fc00003f00780b */ /* 0x000fca0003f8e000 */
[----:B------:R-:W-:Y:S01]  /*7650*/  @!P3 FMUL R58, R58, 0.5 ;  /* 0x3f0000003a3ab820 */ /* 0x000fe20000400000 */
[----:B------:R-:W3:Y:S01]  /*7660*/  MUFU.EX2 R51, R51 ;  /* 0x0000003300337308 */ /* 0x000ee20000000800 */
[----:B-1----:R-:W-:Y:S01]  /*7670*/  @!P2 FMUL R47, R47, R47 ;  /* 0x0000002f2f2fa220 */ /* 0x002fe20000400000 */
[----:B------:R-:W-:-:S04]  /*7680*/  FSETP.GEU.AND P2, PT, R27, -126, PT ;  /* 0xc2fc00001b00780b */ /* 0x000fc80003f4e000 */
[----:B------:R-:W-:Y:S01]  /*7690*/  F2FP.F16.F32.PACK_AB R29, R47, R30 ;  /* 0x0000001e2f1d723e */ /* 0x000fe200000000ff */
        /* <DEDUP_REMOVED lines=15> */
[----:B------:R-:W-:-:S03]  /*7790*/  FSETP.GEU.AND P4, PT, R59, -126, PT ;  /* 0xc2fc00003b00780b */ /* 0x000fc60003f8e000 */
[----:B------:R-:W-:Y:S01]  /*77a0*/  FADD R206, R34, R63 ;  /* 0x0000003f22ce7221 */ /* 0x000fe20000000000 */
[----:B------:R-:W-:Y:S01]  /*77b0*/  F2FP.F16.F32.PACK_AB R34, R24, R201 ;  /* 0x000000c91822723e */ /* 0x000fe200000000ff */
        /* <DEDUP_REMOVED lines=15> */
[----:B------:R-:W-:-:S03]  /*78b0*/  FSETP.GEU.AND P3, PT, R83, -126, PT ;  /* 0xc2fc00005300780b */ /* 0x000fc60003f6e000 */
[----:B------:R-:W-:Y:S02]  /*78c0*/  FADD R210, R73, R50 ;  /* 0x0000003249d27221 */ /* 0x000fe40000000000 */
[----:B------:R-:W-:Y:S01]  /*78d0*/  @!P6 FMUL R82, R82, 0.5 ;  /* 0x3f0000005252e820 */ /* 0x000fe20000400000 */
[----:B------:R3:W4:Y:S01]  /*78e0*/  MUFU.EX2 R14, R78 ;  /* 0x0000004e000e7308 */ /* 0x0007220000000800 */
[----:B-1----:R-:W-:Y:S01]  /*78f0*/  @!P4 FMUL R59, R59, R59 ;  /* 0x0000003b3b3bc220 */ /* 0x002fe20000400000 */
[----:B------:R-:W-:-:S03]  /*7900*/  FSETP.GEU.AND P4, PT, R85, -126, PT ;  /* 0xc2fc00005500780b */ /* 0x000fc60003f8e000 */
[----:B------:R-:W-:Y:S01]  /*7910*/  FADD R212, R80, R59 ;  /* 0x0000003b50d47221 */ /* 0x000fe20000000000 */
[----:B------:R-:W-:Y:S01]  /*7920*/  F2FP.F16.F32.PACK_AB R49, R59, R50 ;  /* 0x000000323b31723e */ /* 0x000fe200000000ff */
[----:B------:R-:W-:Y:S01]  /*7930*/  @!P3 FMUL R83, R83, 0.5 ;  /* 0x3f0000005353b820 */ /* 0x000fe20000400000 */
[----:B------:R1:W5:Y:S01]  /*7940*/  MUFU.EX2 R15, R82 ;  /* 0x00000052000f7308 */ /* 0x0003620000000800 */
[----:B---3--:R-:W-:Y:S01]  /*7950*/  FMUL R78, R67, UR4 ;  /* 0x00000004434e7c20 */ /* 0x008fe20008400000 */
[----:B--2---:R-:W-:Y:S01]  /*7960*/  @!P2 FMUL R55, R55, R55 ;  /* 0x000000373737a220 */ /* 0x004fe20000400000 */
[----:B------:R-:W-:Y:S02]  /*7970*/  FSETP.GEU.AND P2, PT, R208, -126, PT ;  /* 0xc2fc0000d000780b */ /* 0x000fe40003f4e000 */
[----:B------:R-:W-:Y:S02]  /*7980*/  F2FP.F16.F32.PACK_AB R50, R53, R21 ;  /* 0x000000153532723e */ /* 0x000fe400000000ff */
[----:B------:R-:W-:Y:S01]  /*7990*/  @!P4 FMUL R85, R85, 0.5 ;  /* 0x3f0000005555c820 */ /* 0x000fe20000400000 */
[----:B------:R2:W3:Y:S01]  /*79a0*/  MUFU.EX2 R70, R83 ;  /* 0x0000005300467308 */ /* 0x0004e20000000800 */
[----:B----4-:R-:W-:Y:S01]  /*79b0*/  @!P5 FMUL R14, R14, R14 ;  /* 0x0000000e0e0ed220 */ /* 0x010fe20000400000 */
[----:B------:R-:W-:Y:S01]  /*79c0*/  FSETP.GEU.AND P5, PT, R86, -126, PT ;  /* 0xc2fc00005600780b */ /* 0x000fe20003fae000 */
[----:B-1----:R-:W-:-:S04]  /*79d0*/  FADD R82, R25, R68 ;  /* 0x0000004419527221 */ /* 0x002fc80000000000 */
[----:B------:R-:W-:Y:S01]  /*79e0*/  FADD R82, R79, R82 ;  /* 0x000000524f527221 */ /* 0x000fe20000000000 */
[----:B------:R1:W4:Y:S01]  /*79f0*/  MUFU.EX2 R19, R85 ;  /* 0x0000005500137308 */ /* 0x0003220000000800 */
[----:B-----5:R-:W-:Y:S01]  /*7a00*/  @!P6 FMUL R15, R15, R15 ;  /* 0x0000000f0f0fe220 */ /* 0x020fe20000400000 */
[----:B------:R-:W-:Y:S01]  /*7a10*/  FSETP.GEU.AND P6, PT, R87, -126, PT ;  /* 0xc2fc00005700780b */ /* 0x000fe20003fce000 */
[----:B--2---:R-:W-:Y:S01]  /*7a20*/  FADD R83, R24, R53 ;  /* 0x0000003518537221 */ /* 0x004fe20000000000 */
[----:B------:R-:W-:Y:S01]  /*7a30*/  FADD R79, R41, R46 ;  /* 0x0000002e294f7221 */ /* 0x000fe20000000000 */
[----:B------:R-:W-:Y:S01]  /*7a40*/  FADD R207, R30, R15 ;  /* 0x0000000f1ecf7221 */ /* 0x000fe20000000000 */
[----:B------:R-:W-:Y:S01]  /*7a50*/  @!P2 FMUL R208, R208, 0.5 ;  /* 0x3f000000d0d0a820 */ /* 0x000fe20000400000 */
[----:B------:R-:W-:Y:S01]  /*7a60*/  @!P5 FMUL R86, R86, 0.5 ;  /* 0x3f0000005656d820 */ /* 0x000fe20000400000 */
[----:B------:R-:W-:Y:S01]  /*7a70*/  FADD R83, R74, R83 ;  /* 0x000000534a537221 */ /* 0x000fe20000000000 */
[----:B---3--:R-:W-:Y:S01]  /*7a80*/  @!P3 FMUL R70, R70, R70 ;  /* 0x000000464646b220 */ /* 0x008fe20000400000 */
[----:B------:R-:W-:Y:S01]  /*7a90*/  FSETP.GEU.AND P3, PT, R78, -126, PT ;  /* 0xc2fc00004e00780b */ /* 0x000fe20003f6e000 */
[----:B------:R2:W3:Y:S01]  /*7aa0*/  MUFU.EX2 R74, R86 ;  /* 0x00000056004a7308 */ /* 0x0004e20000000800 */
[----:B-1----:R-:W-:Y:S01]  /*7ab0*/  FADD R85, R26, R51 ;  /* 0x000000331a557221 */ /* 0x002fe20000000000 */
[----:B------:R-:W-:Y:S01]  /*7ac0*/  FADD R209, R79, R210 ;  /* 0x000000d24fd17221 */ /* 0x000fe20000000000 */
[----:B------:R-:W-:Y:S01]  /*7ad0*/  FADD R79, R72, R27 ;  /* 0x0000001b484f7221 */ /* 0x000fe20000000000 */
[----:B------:R-:W-:Y:S01]  /*7ae0*/  @!P6 FMUL R87, R87, 0.5 ;  /* 0x3f0000005757e820 */ /* 0x000fe20000400000 */
[----:B------:R-:W-:Y:S01]  /*7af0*/  FADD R214, R206, R207 ;  /* 0x000000cfced67221 */ /* 0x000fe20000000000 */
[----:B------:R-:W-:Y:S01]  /*7b00*/  FADD R212, R85, R212 ;  /* 0x000000d455d47221 */ /* 0x000fe20000000000 */
[----:B------:R-:W-:Y:S01]  /*7b10*/  FADD R85, R81, R66 ;  /* 0x0000004251557221 */ /* 0x000fe20000000000 */
[----:B------:R1:W5:Y:S01]  /*7b20*/  MUFU.EX2 R67, R87 ;  /* 0x0000005700437308 */ /* 0x0003620000000800 */
[----:B--2---:R-:W-:Y:S01]  /*7b30*/  FADD R86, R35, R14 ;  /* 0x0000000e23567221 */ /* 0x004fe20000000000 */
[----:B------:R-:W-:Y:S01]  /*7b40*/  FADD R206, R47, R70 ;  /* 0x000000462fce7221 */ /* 0x000fe20000000000 */
[----:B----4-:R-:W-:Y:S01]  /*7b50*/  @!P4 FMUL R19, R19, R19 ;  /* 0x000000131313c220 */ /* 0x010fe20000400000 */
[----:B------:R-:W-:Y:S01]  /*7b60*/  @!P3 FMUL R78, R78, 0.5 ;  /* 0x3f0000004e4eb820 */ /* 0x000fe20000400000 */
[----:B------:R-:W-:Y:S01]  /*7b70*/  FADD R211, R79, R86 ;  /* 0x000000564fd37221 */ /* 0x000fe20000000000 */
[----:B------:R-:W-:Y:S01]  /*7b80*/  FADD R213, R85, R206 ;  /* 0x000000ce55d57221 */ /* 0x000fe20000000000 */
[----:B------:R-:W-:Y:S01]  /*7b90*/  FADD R86, R39, R62 ;  /* 0x0000003e27567221 */ /* 0x000fe20000000000 */
[----:B------:R-:W2:Y:S01]  /*7ba0*/  MUFU.EX2 R79, R78 ;  /* 0x0000004e004f7308 */ /* 0x000ea20000000800 */
[----:B---3--:R-:W-:Y:S01]  /*7bb0*/  @!P5 FMUL R74, R74, R74 ;  /* 0x0000004a4a4ad220 */ /* 0x008fe20000400000 */
[----:B------:R-:W-:Y:S01]  /*7bc0*/  FADD R85, R77, R58 ;  /* 0x0000003a4d557221 */ /* 0x000fe20000000000 */
[----:B------:R-:W-:Y:S01]  /*7bd0*/  FADD R206, R84, R19 ;  /* 0x0000001354ce7221 */ /* 0x000fe20000000000 */
[----:B-1----:R-:W-:Y:S01]  /*7be0*/  FADD R87, R76, R55 ;  /* 0x000000374c577221 */ /* 0x002fe20000000000 */
[----:B------:R-:W-:Y:S01]  /*7bf0*/  FADD R207, R31, R74 ;  /* 0x0000004a1fcf7221 */ /* 0x000fe20000000000 */
[----:B------:R-:W-:Y:S01]  /*7c00*/  FADD R83, R83, R82 ;  /* 0x0000005253537221 */ /* 0x000fe20000000000 */
[----:B------:R-:W-:Y:S01]  /*7c10*/  FADD R85, R85, R206 ;  /* 0x000000ce55557221 */ /* 0x000fe20000000000 */
[----:B------:R-:W1:Y:S01]  /*7c20*/  MUFU.EX2 R208, R208 ;  /* 0x000000d000d07308 */ /* 0x000e620000000800 */
[----:B-----5:R-:W-:Y:S01]  /*7c30*/  @!P6 FMUL R67, R67, R67 ;  /* 0x000000434343e220 */ /* 0x020fe20000400000 */
[----:B------:R-:W-:Y:S01]  /*7c40*/  FADD R86, R86, R207 ;  /* 0x000000cf56567221 */ /* 0x000fe20000000000 */
[----:B------:R-:W-:Y:S01]  /*7c50*/  FADD R209, R209, R214 ;  /* 0x000000d6d1d17221 */ /* 0x000fe20000000000 */
[----:B------:R-:W-:Y:S01]  /*7c60*/  FADD R212, R212, R213 ;  /* 0x000000d5d4d47221 */ /* 0x000fe20000000000 */
[----:B------:R-:W-:Y:S01]  /*7c70*/  FADD R210, R54, R67 ;  /* 0x0000004336d27221 */ /* 0x000fe20000000000 */
[----:B------:R-:W-:Y:S01]  /*7c80*/  FADD R86, R211, R86 ;  /* 0x00000056d3567221 */ /* 0x000fe20000000000 */
[----:B------:R-:W-:Y:S01]  /*7c90*/  FADD R83, R40, R83 ;  /* 0x0000005328537221 */ /* 0x000fe20000000000 */
[----:B------:R-:W-:Y:S01]  /*7ca0*/  F2FP.F16.F32.PACK_AB R30, R25, R200 ;  /* 0x000000c8191e723e */ /* 0x000fe200000000ff */
[----:B------:R-:W-:Y:S01]  /*7cb0*/  FADD R210, R87, R210 ;  /* 0x000000d257d27221 */ /* 0x000fe20000000000 */
[----:B------:R-:W-:Y:S01]  /*7cc0*/  FADD R86, R209, R86 ;  /* 0x00000056d1567221 */ /* 0x000fe20000000000 */
[----:B------:R-:W-:Y:S01]  /*7cd0*/  FADD R38, R38, R83 ;  /* 0x0000005326267221 */ /* 0x000fe20000000000 */
[----:B--2---:R-:W-:Y:S01]  /*7ce0*/  @!P3 FMUL R79, R79, R79 ;  /* 0x0000004f4f4fb220 */ /* 0x004fe20000400000 */
[----:B------:R-:W-:Y:S01]  /*7cf0*/  FADD R85, R85, R210 ;  /* 0x000000d255557221 */ /* 0x000fe20000000000 */
[----:B------:R-:W-:-:S02]  /*7d00*/  F2FP.F16.F32.PACK_AB R41, R26, R41 ;  /* 0x000000291a29723e */ /* 0x000fc400000000ff */
[----:B------:R-:W-:Y:S01]  /*7d10*/  F2FP.F16.F32.PACK_AB R25, R51, R46 ;  /* 0x0000002e3319723e */ /* 0x000fe200000000ff */
[----:B------:R-:W-:Y:S01]  /*7d20*/  FADD R85, R212, R85 ;  /* 0x00000055d4557221 */ /* 0x000fe20000000000 */
[----:B-1----:R-:W-:Y:S01]  /*7d30*/  @!P2 FMUL R208, R208, R208 ;  /* 0x000000d0d0d0a220 */ /* 0x002fe20000400000 */
[----:B------:R1:W2:Y:S01]  /*7d40*/  SYNCS.PHASECHK.TRANS64.TRYWAIT P2, [UR6+0x54000], R71 ;  /* 0x05400047ff0075a7 */ /* 0x0002a20008040146 */
[----:B------:R-:W-:Y:S01]  /*7d50*/  FFMA R8, R79, R8, R38 ;  /* 0x000000084f087223 */ /* 0x000fe20000000026 */
[----:B------:R-:W-:Y:S01]  /*7d60*/  FADD R85, R86, R85 ;  /* 0x0000005556557221 */ /* 0x000fe20000000000 */
[----:B------:R-:W-:Y:S01]  /*7d70*/  F2FP.F16.F32.PACK_AB R31, R54, R31 ;  /* 0x0000001f361f723e */ /* 0x000fe200000000ff */
[----:B------:R-:W-:Y:S01]  /*7d80*/  FMUL R184, R184, R79 ;  /* 0x0000004fb8b87220 */ /* 0x000fe20000400000 */
[----:B------:R-:W-:Y:S01]  /*7d90*/  F2FP.F16.F32.PACK_AB R26, R64, R45 ;  /* 0x0000002d401a723e */ /* 0x000fe200000000ff */
[----:B------:R-:W-:Y:S01]  /*7da0*/  FFMA R7, R208, R7, R85 ;  /* 0x00000007d0077223 */ /* 0x000fe20000000055 */
[----:B------:R-:W-:Y:S01]  /*7db0*/  F2FP.F16.F32.PACK_AB R46, R52, R57 ;  /* 0x00000039342e723e */ /* 0x000fe200000000ff */
[-C--:B------:R-:W-:Y:S01]  /*7dc0*/  FMUL R185, R185, R79.reuse ;  /* 0x0000004fb9b97220 */ /* 0x080fe20000400000 */
        /* <DEDUP_REMOVED lines=53> */
[----:B------:R-:W-:Y:S01]  /*8120*/  FMUL R101, R101, R79 ;  /* 0x0000004f65657220 */ /* 0x000fe20000400000 */
        /* <DEDUP_REMOVED lines=67> */
[----:B------:R-:W-:Y:S01]  /*8560*/  F2FP.F16.F32.PACK_AB R54, R68, R56 ;  /* 0x000000384436723e */ /* 0x000fe200000000ff */
[----:B-12---:R-:W-:Y:S06]  /*8570*/  @!P0 BRA `(.L_x_27) ;  /* 0x0000000000048947 */ /* 0x006fec0003800000 */
[----:B------:R-:W-:Y:S01]  /*8580*/  BPT.TRAP 0x1 ;  /* 0x000000040000795c */ /* 0x000fe20000300000 */
.L_x_27:
[----:B------:R-:W-:Y:S05]  /*8590*/  @P2 BRA `(.L_x_28) ;  /* 0x0000000000082947 */ /* 0x000fea0003800000 */
[----:B------:R-:W1:Y:S02]  /*85a0*/  SYNCS.PHASECHK.TRANS64.TRYWAIT P2, [UR6+0x54000], R71 ;  /* 0x05400047ff0075a7 */ /* 0x000e640008040146 */
[----:B-1----:R-:W-:Y:S05]  /*85b0*/  @!P2 BRA `(.L_x_29) ;  /* 0x000000a400f8a947 */ /* 0x002fea0003800000 */
.L_x_28:
[----:B------:R-:W-:Y:S01]  /*85c0*/  UIMAD UR6, UR5, 0xe00, UR60 ;  /* 0x00000e00050678a4 */ /* 0x000fe2000f8e023c */
[----:B------:R-:W-:Y:S01]  /*85d0*/  WARPGROUP.ARRIVE ;  /* 0x00000000000079c5 */ /* 0x000fe20000000000 */
[----:B------:R-:W-:Y:S01]  /*85e0*/  UMOV UR23, 0x80000020 ;  /* 0x8000002000177882 */ /* 0x000fe20000000000 */
[----:B------:R-:W-:Y:S01]  /*85f0*/  UMOV UR11, 0x80000020 ;  /* 0x80000020000b7882 */ /* 0x000fe20000000000 */
[----:B------:R-:W-:Y:S01]  /*8600*/  UIADD3 UR10, UR6, 0x200, URZ ;  /* 0x00000200060a7890 */ /* 0x000fe2000fffe03f */
[----:B------:R-:W-:Y:S01]  /*8610*/  F2FP.F16.F32.PACK_AB R55, R67, R74 ;  /* 0x0000004a4337723e */ /* 0x000fe200000000ff */
[----:B------:R-:W-:Y:S02]  /*8620*/  UIADD3 UR14, UR6, 0x400, URZ ;  /* 0x00000400060e7890 */ /* 0x000fe4000fffe03f */
[----:B------:R-:W-:Y:S01]  /*8630*/  UMOV UR22, UR6 ;  /* 0x0000000600167c82 */ /* 0x000fe20008000000 */
[----:B------:R-:W-:Y:S01]  /*8640*/  UMOV UR15, 0x80000020 ;  /* 0x80000020000f7882 */ /* 0x000fe20000000000 */
[----:B------:R-:W-:Y:S01]  /*8650*/  HGMMA.64x32x16.F32 R184, R40, gdesc[UR20].tnspB, R184, gsb0 ;  /* 0x4060001428b87df0 */ /* 0x000fe200080008b8 */
[----:B------:R-:W-:Y:S01]  /*8660*/  UIADD3 UR18, UR6, 0x600, URZ ;  /* 0x0000060006127890 */ /* 0x000fe2000fffe03f */
[----:B------:R-:W-:Y:S01]  /*8670*/  UMOV UR19, 0x80000020 ;  /* 0x8000002000137882 */ /* 0x000fe20000000000 */
[----:B------:R-:W-:Y:S01]  /*8680*/  UIADD3 UR22, UR6, 0x800, URZ ;  /* 0x0000080006167890 */ /* 0x000fe2000fffe03f */
[----:B------:R-:W-:Y:S01]  /*8690*/  UMOV UR23, 0x80000020 ;  /* 0x8000002000177882 */ /* 0x000fe20000000000 */
[----:B------:R-:W-:-:S02]  /*86a0*/  WARPGROUP.DEPBAR.LE gsb0, 0x0 ;  /* 0x00008000000079c5 */ /* 0x000fc40000010000 */
        /* <DEDUP_REMOVED lines=249> */
[----:B------:R-:W-:Y:S01]  /*9640*/  UIADD3 UR6, UR6, 0xdc0, URZ ;  /* 0x00000dc006067890 */ /* 0x000fe2000fffe03f */
        /* <DEDUP_REMOVED lines=20> */
.L_x_30:
[----:B------:R-:W-:-:S04]  /*9790*/  ULEA UR6, UR7, UR61, 0x3 ;  /* 0x0000003d07067291 */ /* 0x000fc8000f8e183f */
[----:B------:R-:W-:-:S04]  /*97a0*/  UIADD3 UR6, UR6, 0x54028, URZ ;  /* 0x0005402806067890 */ /* 0x000fc8000fffe03f */
[----:B------:R-:W-:-:S09]  /*97b0*/  UPRMT UR6, URZ, 0x654, UR6 ;  /* 0x000006543f067896 */ /* 0x000fd20008000006 */
[----:B------:R-:W-:Y:S01]  /*97c0*/  SYNCS.ARRIVE.TRANS64.RED.A1T0 RZ, [UR6], RZ ;  /* 0x000000ffffff79a7 */ /* 0x000fe20008100406 */
[----:B------:R-:W-:Y:S05]  /*97d0*/  @P1 BRA `(.L_x_31) ;  /* 0x0000000000041947 */ /* 0x000fea0003800000 */
[----:B------:R-:W-:Y:S01]  /*97e0*/  BPT.TRAP 0x1 ;  /* 0x000000040000795c */ /* 0x000fe20000300000 */
.L_x_31:
[----:B------:R-:W-:-:S04]  /*97f0*/  UIADD3 UR7, UR7, 0x1, URZ ;  /* 0x0000000107077890 */ /* 0x000fc8000fffe03f */
[----:B------:R-:W-:-:S04]  /*9800*/  UISETP.NE.AND UP0, UPT, UR7, 0x5, UPT ;  /* 0x000000050700788c */ /* 0x000fc8000bf05270 */
[----:B------:R-:W-:Y:S01]  /*9810*/  USEL UR7, UR7, URZ, UP0 ;  /* 0x0000003f07077287 */ /* 0x000fe20008000000 */
[----:B------:R-:W-:Y:S11]  /*9820*/  @!P0 BRA `(.L_x_32) ;  /* 0x0000000000048947 */ /* 0x000ff60003800000 */
[----:B------:R-:W-:Y:S01]  /*9830*/  BPT.TRAP 0x1 ;  /* 0x000000040000795c */ /* 0x000fe20000300000 */
.L_x_32:
[----:B------:R-:W-:-:S04]  /*9840*/  ULEA UR6, UR7, UR61, 0x3 ;  /* 0x0000003d07067291 */ /* 0x000fc8000f8e183f */
[----:B------:R-:W-:-:S04]  /*9850*/  UIADD3 UR6, UR6, 0x54028, URZ ;  /* 0x0005402806067890 */ /* 0x000fc8000fffe03f */
[----:B------:R-:W-:-:S09]  /*9860*/  UPRMT UR6, URZ, 0x654, UR6 ;  /* 0x000006543f067896 */ /* 0x000fd20008000006 */
[----:B------:R-:W-:Y:S01]  /*9870*/  SYNCS.ARRIVE.TRANS64.RED.A1T0 RZ, [UR6], RZ ;  /* 0x000000ffffff79a7 */ /* 0x000fe20008100406 */
[----:B------:R-:W-:Y:S05]  /*9880*/  @P1 BRA `(.L_x_33) ;  /* 0x0000000000041947 */ /* 0x000fea0003800000 */
[----:B------:R-:W-:Y:S01]  /*9890*/  BPT.TRAP 0x1 ;  /* 0x000000040000795c */ /* 0x000fe20000300000 */
.L_x_33:
[----:B------:R-:W-:Y:S01]  /*98a0*/  UIADD3 UR5, UR5, 0x1, URZ ;  /* 0x0000000105057890 */ /* 0x000fe2000fffe03f */
[C---:B------:R-:W-:Y:S01]  /*98b0*/  ISETP.GT.AND P2, PT, R9.reuse, 0x2, PT ;  /* 0x000000020900780c */ /* 0x040fe20003f44270 */
[----:B------:R-:W-:Y:S01]  /*98c0*/  UIADD3 UR7, UR7, 0x1, URZ ;  /* 0x0000000107077890 */ /* 0x000fe2000fffe03f */
[----:B------:R-:W-:Y:S01]  /*98d0*/  IADD3 R9, R9, -0x1, RZ ;  /* 0xffffffff09097810 */ /* 0x000fe20007ffe0ff */
[----:B------:R-:W-:Y:S01]  /*98e0*/  UISETP.NE.AND UP2, UPT, UR5, 0x5, UPT ;  /* 0x000000050500788c */ /* 0x000fe2000bf45270 */
[----:B------:R-:W-:Y:S01]  /*98f0*/  IADD3 R5, R5, 0x80, RZ ;  /* 0x0000008005057810 */ /* 0x000fe20007ffe0ff */
[----:B------:R-:W-:Y:S01]  /*9900*/  UISETP.NE.AND UP0, UPT, UR7, 0x5, UPT ;  /* 0x000000050700788c */ /* 0x000fe2000bf05270 */
[----:B------:R-:W-:Y:S01]  /*9910*/  MOV R15, R17 ;  /* 0x00000011000f7202 */ /* 0x000fe20000000f00 */
[----:B------:R-:W-:Y:S01]  /*9920*/  USEL UR10, URZ, 0x1, UP2 ;  /* 0x000000013f0a7887 */ /* 0x000fe20009000000 */
[----:B------:R-:W-:Y:S01]  /*9930*/  MOV R19, R18 ;  /* 0x0000001200137202 */ /* 0x000fe20000000f00 */
[----:B------:R-:W-:-:S02]  /*9940*/  USEL UR7, UR7, URZ, UP0 ;  /* 0x0000003f07077287 */ /* 0x000fc40008000000 */
[----:B------:R-:W-:Y:S02]  /*9950*/  USEL UR6, UR5, URZ, UP2 ;  /* 0x0000003f05067287 */ /* 0x000fe40009000000 */
[----:B------:R-:W-:Y:S01]  /*9960*/  LOP3.LUT R6, R6, UR10, RZ, 0x3c, !PT ;  /* 0x0000000a06067c12 */ /* 0x000fe2000f8e3cff */
[----:B------:R-:W-:Y:S09]  /*9970*/  @P2 BRA `(.L_x_34) ;  /* 0xffffffbc00e02947 */ /* 0x000ff2000383ffff */
.L_x_23:
[----:B------:R-:W-:-:S13]  /*9980*/  ISETP.GE.AND P2, PT, R9, 0x1, PT ;  /* 0x000000010900780c */ /* 0x000fda0003f46270 */
[----:B------:R-:W-:Y:S05]  /*9990*/  @!P2 BRA `(.L_x_35) ;  /* 0x0000004800a0a947 */ /* 0x000fea0003800000 */
[----:B-1----:R-:W-:Y:S01]  /*99a0*/  MOV R14, R17 ;  /* 0x00000011000e7202 */ /* 0x002fe20000000f00 */
[----:B------:R-:W-:Y:S01]  /*99b0*/  ULDC UR4, c[0x0][0x604] ;  /* 0x0001810000047ab9 */ /* 0x000fe20000000800 */
[----:B------:R-:W-:-:S07]  /*99c0*/  MOV R15, R18 ;  /* 0x00000012000f7202 */ /* 0x000fce0000000f00 */
.L_x_46:
[----:B------:R-:W-:Y:S05]  /*99d0*/  @!P0 BRA `(.L_x_36) ;  /* 0x0000000000048947 */ /* 0x000fea0003800000 */
[----:B------:R-:W-:Y:S01]  /*99e0*/  BPT.TRAP 0x1 ;  /* 0x000000040000795c */ /* 0x000fe20000300000 */
.L_x_36:
[----:B------:R-:W-:Y:S01]  /*99f0*/  ULEA UR5, UR6, UR61, 0x3 ;  /* 0x0000003d06057291 */ /* 0x000fe2000f8e183f */
[----:B------:R-:W-:-:S08]  /*9a00*/  SHF.L.U32 R17, R6, 0x1f, RZ ;  /* 0x0000001f06117819 */ /* 0x000fd000000006ff */
[----:B------:R-:W1:Y:S02]  /*9a10*/  SYNCS.PHASECHK.TRANS64.TRYWAIT P2, [UR5+0x54000], R17 ;  /* 0x05400011ff0075a7 */ /* 0x000e640008040145 */
[----:B-1----:R-:W-:Y:S05]  /*9a20*/  @!P2 BRA `(.L_x_37) ;  /* 0x0000009000f4a947 */ /* 0x002fea0003800000 */
.L_x_116:
        /* <DEDUP_REMOVED lines=83> */
.L_x_38:
[C---:B------:R-:W-:Y:S01]  /*9f60*/  IADD3 R19, R5.reuse, 0x1, RZ ;  /* 0x0000000105137810 */ /* 0x040fe20007ffe0ff */
[----:B------:R-:W-:Y:S01]  /*9f70*/  ULEA UR6, UR5, UR61, 0x3 ;  /* 0x0000003d05067291 */ /* 0x000fe2000f8e183f */
[C---:B------:R-:W-:Y:S02]  /*9f80*/  ISETP.GE.AND P2, PT, R0.reuse, R5, PT ;  /* 0x000000050000720c */ /* 0x040fe40003f46270 */
[C---:B-1----:R-:W-:Y:S02]  /*9f90*/  IADD3 R17, R5.reuse, 0x8, RZ ;  /* 0x0000000805117810 */ /* 0x042fe40007ffe0ff */
[----:B------:R-:W-:Y:S02]  /*9fa0*/  ISETP.GE.AND P3, PT, R0, R19, PT ;  /* 0x000000130000720c */ /* 0x000fe40003f66270 */
[----:B------:R-:W-:Y:S02]  /*9fb0*/  FSEL R21, R24, -INF , P2 ;  /* 0xff80000018157808 */ /* 0x000fe40001000000 */
[----:B------:R-:W-:-:S02]  /*9fc0*/  IADD3 R23, R5, 0x9, RZ ;  /* 0x0000000905177810 */ /* 0x000fc40007ffe0ff */
[C---:B------:R-:W-:Y:S02]  /*9fd0*/  ISETP.GE.AND P2, PT, R0.reuse, R17, PT ;  /* 0x000000110000720c */ /* 0x040fe40003f46270 */
[----:B------:R-:W-:Y:S02]  /*9fe0*/  FSEL R25, R25, -INF , P3 ;  /* 0xff80000019197808 */ /* 0x000fe40001800000 */
[----:B------:R-:W-:Y:S02]  /*9ff0*/  FMNMX R18, R21, R14, !PT ;  /* 0x0000000e15127209 */ /* 0x000fe40007800000 */
[----:B------:R-:W-:Y:S02]  /*a000*/  IADD3 R201, R5, 0x10, RZ ;  /* 0x0000001005c97810 */ /* 0x000fe40007ffe0ff */
[----:B------:R-:W-:Y:S02]  /*a010*/  ISETP.GE.AND P3, PT, R0, R23, PT ;  /* 0x000000170000720c */ /* 0x000fe40003f66270 */
[----:B------:R-:W-:-:S02]  /*a020*/  FSEL R28, R28, -INF , P2 ;  /* 0xff8000001c1c7808 */ /* 0x000fc40001000000 */
[----:B------:R-:W-:Y:S02]  /*a030*/  FMNMX R205, R25, R18, !PT ;  /* 0x0000001219cd7209 */ /* 0x000fe40007800000 */
[----:B------:R-:W-:Y:S02]  /*a040*/  IADD3 R203, R5, 0x11, RZ ;  /* 0x0000001105cb7810 */ /* 0x000fe40007ffe0ff */
[----:B------:R-:W-:Y:S02]  /*a050*/  ISETP.GE.AND P2, PT, R0, R201, PT ;  /* 0x000000c90000720c */ /* 0x000fe40003f46270 */
[----:B------:R-:W-:Y:S02]  /*a060*/  FSEL R29, R29, -INF , P3 ;  /* 0xff8000001d1d7808 */ /* 0x000fe40001800000 */
[----:B------:R-:W-:Y:S02]  /*a070*/  FMNMX R18, R28, R205, !PT ;  /* 0x000000cd1c127209 */ /* 0x000fe40007800000 */
[----:B------:R-:W-:-:S02]  /*a080*/  IADD3 R205, R5, 0x18, RZ ;  /* 0x0000001805cd7810 */ /* 0x000fc40007ffe0ff */
[----:B------:R-:W-:Y:S02]  /*a090*/  ISETP.GE.AND P3, PT, R0, R203, PT ;  /* 0x000000cb0000720c */ /* 0x000fe40003f66270 */
        /* <DEDUP_REMOVED lines=78> */
[C---:B------:R-:W-:Y:S02]  /*a580*/  IADD3 R69, R5.reuse, 0x68, RZ ;  /* 0x0000006805457810 */ /* 0x040fe40007ffe0ff */
        /* <DEDUP_REMOVED lines=23> */
[----:B------:R-:W-:Y:S02]  /*a700*/  ISETP.GE.AND P3, PT, R0, R208, PT ;  /* 0x000000d00000720c */ /* 0x000fe40003f66270 */
[----:B------:R-:W-:Y:S02]  /*a710*/  FSEL R84, R84, -INF , P2 ;  /* 0xff80000054547808 */ /* 0x000fe40001000000 */
[----:B------:R-:W-:Y:S02]  /*a720*/  FMNMX R210, R81, R210, !PT ;  /* 0x000000d251d27209 */ /* 0x000fe40007800000 */
[----:B------:R-:W-:Y:S02]  /*a730*/  FSEL R85, R85, -INF , P3 ;  /* 0xff80000055557808 */ /* 0x000fe40001800000 */
[----:B------:R-:W-:-:S02]  /*a740*/  FMNMX R210, R84, R210, !PT ;  /* 0x000000d254d27209 */ /* 0x000fc40007800000 */
[C---:B------:R-:W-:Y:S02]  /*a750*/  ISETP.GE.AND P4, PT, R4.reuse, R17, PT ;  /* 0x000000110400720c */ /* 0x040fe40003f86270 */
[----:B------:R-:W-:Y:S02]  /*a760*/  FMNMX R210, R85, R210, !PT ;  /* 0x000000d255d27209 */ /* 0x000fe40007800000 */
[C---:B------:R-:W-:Y:S02]  /*a770*/  ISETP.GE.AND P5, PT, R4.reuse, R201, PT ;  /* 0x000000c90400720c */ /* 0x040fe40003fa6270 */
[----:B------:R-:W-:Y:S01]  /*a780*/  ISETP.GE.AND P3, PT, R4, R19, PT ;  /* 0x000000130400720c */ /* 0x000fe20003f66270 */
[----:B------:R-:W1:Y:S01]  /*a790*/  SHFL.BFLY PT, R212, R210, 0x1, 0x1f ;  /* 0x0c201f00d2d47f89 */ /* 0x000e6200000e0000 */
[----:B------:R-:W-:Y:S02]  /*a7a0*/  FSEL R34, R34, -INF , P5 ;  /* 0xff80000022227808 */ /* 0x000fe40002800000 */
[----:B------:R-:W-:-:S02]  /*a7b0*/  ISETP.GE.AND P5, PT, R4, R211, PT ;  /* 0x000000d30400720c */ /* 0x000fc40003fa6270 */
[C---:B------:R-:W-:Y:S02]  /*a7c0*/  ISETP.GE.AND P6, PT, R4.reuse, R203, PT ;  /* 0x000000cb0400720c */ /* 0x040fe40003fc6270 */
[----:B------:R-:W-:Y:S02]  /*a7d0*/  FSEL R43, R43, -INF , P5 ;  /* 0xff8000002b2b7808 */ /* 0x000fe40002800000 */
[----:B------:R-:W-:Y:S02]  /*a7e0*/  ISETP.GE.AND P5, PT, R4, R221, PT ;  /* 0x000000dd0400720c */ /* 0x000fe40003fa6270 */
[----:B------:R-:W-:Y:S02]  /*a7f0*/  FSEL R35, R35, -INF , P6 ;  /* 0xff80000023237808 */ /* 0x000fe40003000000 */
[----:B------:R-:W-:Y:S02]  /*a800*/  FSEL R54, R54, -INF , P5 ;  /* 0xff80000036367808 */ /* 0x000fe40002800000 */
[----:B------:R-:W-:-:S02]  /*a810*/  ISETP.GE.AND P5, PT, R4, R231, PT ;  /* 0x000000e70400720c */ /* 0x000fc40003fa6270 */
[C---:B------:R-:W-:Y:S02]  /*a820*/  ISETP.GE.AND P2, PT, R4.reuse, R23, PT ;  /* 0x000000170400720c */ /* 0x040fe40003f46270 */
[----:B------:R-:W-:Y:S02]  /*a830*/  FSEL R63, R63, -INF , P5 ;  /* 0xff8000003f3f7808 */ /* 0x000fe40002800000 */
[----:B------:R-:W-:Y:S02]  /*a840*/  ISETP.GE.AND P6, PT, R4, R213, PT ;  /* 0x000000d50400720c */ /* 0x000fe40003fc6270 */
[----:B------:R-:W-:Y:S02]  /*a850*/  FSEL R27, R27, -INF , P3 ;  /* 0xff8000001b1b7808 */ /* 0x000fe40001800000 */
[----:B-1----:R-:W-:Y:S02]  /*a860*/  FMNMX R212, R210, R212, !PT ;  /* 0x000000d4d2d47209 */ /* 0x002fe40007800000 */
[----:B------:R-:W-:-:S02]  /*a870*/  ISETP.GE.AND P3, PT, R4, R205, PT ;  /* 0x000000cd0400720c */ /* 0x000fc40003f66270 */
[----:B------:R-:W-:Y:S01]  /*a880*/  FSEL R46, R46, -INF , P6 ;  /* 0xff8000002e2e7808 */ /* 0x000fe20003000000 */
[----:B------:R-:W1:Y:S01]  /*a890*/  SHFL.BFLY PT, R17, R212, 0x2, 0x1f ;  /* 0x0c401f00d4117f89 */ /* 0x000e6200000e0000 */
[----:B------:R-:W-:Y:S02]  /*a8a0*/  ISETP.GE.AND P6, PT, R4, R223, PT ;  /* 0x000000df0400720c */ /* 0x000fe40003fc6270 */
[----:B------:R-:W-:Y:S02]  /*a8b0*/  FSEL R30, R30, -INF , P4 ;  /* 0xff8000001e1e7808 */ /* 0x000fe40002000000 */
[----:B------:R-:W-:Y:S02]  /*a8c0*/  ISETP.GE.AND P4, PT, R4, R207, PT ;  /* 0x000000cf0400720c */ /* 0x000fe40003f86270 */
[----:B------:R-:W-:Y:S02]  /*a8d0*/  FSEL R38, R38, -INF , P3 ;  /* 0xff80000026267808 */ /* 0x000fe40001800000 */
[----:B------:R-:W-:-:S02]  /*a8e0*/  ISETP.GE.AND P3, PT, R4, R215, PT ;  /* 0x000000d70400720c */ /* 0x000fc40003f66270 */
[----:B------:R-:W-:Y:S02]  /*a8f0*/  FSEL R55, R55, -INF , P6 ;  /* 0xff80000037377808 */ /* 0x000fe40003000000 */
[C---:B------:R-:W-:Y:S02]  /*a900*/  ISETP.GE.AND P6, PT, R4.reuse, R233, PT ;  /* 0x000000e90400720c */ /* 0x040fe40003fc6270 */
[----:B------:R-:W-:Y:S02]  /*a910*/  FSEL R39, R39, -INF , P4 ;  /* 0xff80000027277808 */ /* 0x000fe40002000000 */
[C---:B------:R-:W-:Y:S02]  /*a920*/  ISETP.GE.AND P4, PT, R4.reuse, R217, PT ;  /* 0x000000d90400720c */ /* 0x040fe40003f86270 */
[----:B------:R-:W-:Y:S02]  /*a930*/  FSEL R47, R47, -INF , P3 ;  /* 0xff8000002f2f7808 */ /* 0x000fe40001800000 */
[----:B------:R-:W-:-:S02]  /*a940*/  ISETP.GE.AND P3, PT, R4, R225, PT ;  /* 0x000000e10400720c */ /* 0x000fc40003f66270 */
[----:B------:R-:W-:Y:S02]  /*a950*/  FSEL R66, R66, -INF , P6 ;  /* 0xff80000042427808 */ /* 0x000fe40003000000 */
[----:B-1----:R-:W-:Y:S02]  /*a960*/  FMNMX R17, R212, R17, !PT ;  /* 0x00000011d4117209 */ /* 0x002fe40007800000 */
[----:B------:R-:W-:Y:S02]  /*a970*/  ISETP.GE.AND P6, PT, R4, R5, PT ;  /* 0x000000050400720c */ /* 0x000fe40003fc6270 */
[C---:B------:R-:W-:Y:S02]  /*a980*/  FSETP.NEU.AND P5, PT, R17.reuse, -INF , PT ;  /* 0xff8000001100780b */ /* 0x040fe40003fad000 */
[----:B------:R-:W-:Y:S02]  /*a990*/  FSEL R50, R50, -INF , P4 ;  /* 0xff80000032327808 */ /* 0x000fe40002000000 */
[----:B------:R-:W-:-:S02]  /*a9a0*/  FSEL R19, R17, RZ, P5 ;  /* 0x000000ff11137208 */ /* 0x000fc40002800000 */
[C---:B------:R-:W-:Y:S02]  /*a9b0*/  ISETP.GE.AND P5, PT, R4.reuse, R65, PT ;  /* 0x000000410400720c */ /* 0x040fe40003fa6270 */
[----:B------:R-:W-:Y:S01]  /*a9c0*/  ISETP.GE.AND P4, PT, R4, R227, PT ;  /* 0x000000e30400720c */ /* 0x000fe20003f86270 */
[----:B------:R-:W-:Y:S01]  /*a9d0*/  FMUL R23, R19, UR4 ;  /* 0x0000000413177c20 */ /* 0x000fe20008400000 */
[----:B------:R-:W-:Y:S02]  /*a9e0*/  FSEL R74, R74, -INF , P5 ;  /* 0xff8000004a4a7808 */ /* 0x000fe40002800000 */
[----:B------:R-:W-:Y:S01]  /*a9f0*/  FSEL R58, R58, -INF , P3 ;  /* 0xff8000003a3a7808 */ /* 0x000fe20001800000 */
[--C-:B------:R-:W-:Y:S01]  /*aa00*/  FFMA R21, R21, UR4, -R23.reuse ;  /* 0x0000000415157c23 */ /* 0x100fe20008000817 */
[----:B------:R-:W-:Y:S01]  /*aa10*/  ISETP.GE.AND P3, PT, R4, R235, PT ;  /* 0x000000eb0400720c */ /* 0x000fe20003f66270 */
[--C-:B------:R-:W-:Y:S01]  /*aa20*/  FFMA R33, R33, UR4, -R23.reuse ;  /* 0x0000000421217c23 */ /* 0x100fe20008000817 */
[----:B------:R-:W-:Y:S01]  /*aa30*/  FSEL R26, R26, -INF , P6 ;  /* 0xff8000001a1a7808 */ /* 0x000fe20003000000 */
[--C-:B------:R-:W-:Y:S01]  /*aa40*/  FFMA R28, R28, UR4, -R23.reuse ;  /* 0x000000041c1c7c23 */ /* 0x100fe20008000817 */
[----:B------:R-:W-:Y:S01]  /*aa50*/  FSETP.GEU.AND P5, PT, R21, -126, PT ;  /* 0xc2fc00001500780b */ /* 0x000fe20003fae000 */
[--C-:B------:R-:W-:Y:S01]  /*aa60*/  FFMA R29, R29, UR4, -R23.reuse ;  /* 0x000000041d1d7c23 */ /* 0x100fe20008000817 */
[----:B------:R-:W-:Y:S01]  /*aa70*/  FSEL R59, R59, -INF , P4 ;  /* 0xff8000003b3b7808 */ /* 0x000fe20002000000 */
[--C-:B------:R-:W-:Y:S01]  /*aa80*/  FFMA R32, R32, UR4, -R23.reuse ;  /* 0x0000000420207c23 */ /* 0x100fe20008000817 */
[----:B------:R-:W-:Y:S01]  /*aa90*/  ISETP.GE.AND P4, PT, R4, R18, PT ;  /* 0x000000120400720c */ /* 0x000fe20003f86270 */
[--C-:B------:R-:W-:Y:S01]  /*aaa0*/  FFMA R44, R44, UR4, -R23.reuse ;  /* 0x000000042c2c7c23 */ /* 0x100fe20008000817 */
[----:B------:R-:W-:Y:S01]  /*aab0*/  FSEL R67, R67, -INF , P3 ;  /* 0xff80000043437808 */ /* 0x000fe20001800000 */
[--C-:B------:R-:W-:Y:S01]  /*aac0*/  FFMA R210, R37, UR4, -R23.reuse ;  /* 0x0000000425d27c23 */ /* 0x100fe20008000817 */
[----:B------:R-:W-:Y:S01]  /*aad0*/  FMNMX R18, R26, R15, !PT ;  /* 0x0000000f1a127209 */ /* 0x000fe20007800000 */
[--C-:B------:R-:W-:Y:S01]  /*aae0*/  FFMA R40, R40, UR4, -R23.reuse ;  /* 0x0000000428287c23 */ /* 0x100fe20008000817 */
[C---:B------:R-:W-:Y:S01]  /*aaf0*/  ISETP.GE.AND P3, PT, R4.reuse, R22, PT ;  /* 0x000000160400720c */ /* 0x040fe20003f66270 */
[--C-:B------:R-:W-:Y:S01]  /*ab00*/  FFMA R22, R25, UR4, -R23.reuse ;  /* 0x0000000419167c23 */ /* 0x100fe20008000817 */
[----:B------:R-:W-:Y:S01]  /*ab10*/  FSEL R31, R31, -INF , P2 ;  /* 0xff8000001f1f7808 */ /* 0x000fe20001000000 */
[----:B------:R-:W-:Y:S01]  /*ab20*/  @!P5 FMUL R21, R21, 0.5 ;  /* 0x3f0000001515d820 */ /* 0x000fe20000400000 */
[----:B------:R-:W-:Y:S01]  /*ab30*/  ISETP.GE.AND P6, PT, R4, R72, PT ;  /* 0x000000480400720c */ /* 0x000fe20003fc6270 */
[--C-:B------:R-:W-:Y:S01]  /*ab40*/  FFMA R52, R52, UR4, -R23.reuse ;  /* 0x0000000434347c23 */ /* 0x100fe20008000817 */
[----:B------:R-:W-:Y:S01]  /*ab50*/  ISETP.GE.AND P2, PT, R4, R209, PT ;  /* 0x000000d10400720c */ /* 0x000fe20003f46270 */
[--C-:B------:R-:W-:Y:S01]  /*ab60*/  FFMA R56, R56, UR4, -R23.reuse ;  /* 0x0000000438387c23 */ /* 0x100fe20008000817 */
[----:B------:R-:W-:Y:S01]  /*ab70*/  FMNMX R65, R27, R18, !PT ;  /* 0x000000121b417209 */ /* 0x000fe20007800000 */
[----:B------:R-:W1:Y:S01]  /*ab80*/  MUFU.EX2 R21, R21 ;  /* 0x0000001500157308 */ /* 0x000e620000000800 */
[----:B------:R-:W-:Y:S01]  /*ab90*/  FSEL R79, R79, -INF , P6 ;  /* 0xff8000004f4f7808 */ /* 0x000fe20003000000 */
[--C-:B------:R-:W-:Y:S01]  /*aba0*/  FFMA R20, R20, UR4, -R23.reuse ;  /* 0x0000000414147c23 */ /* 0x100fe20008000817 */
[----:B------:R-:W-:Y:S01]  /*abb0*/  FSEL R42, R42, -INF , P2 ;  /* 0xff8000002a2a7808 */ /* 0x000fe20001000000 */
[--C-:B------:R-:W-:Y:S01]  /*abc0*/  FFMA R24, R24, UR4, -R23.reuse ;  /* 0x0000000418187c23 */ /* 0x100fe20008000817 */
[----:B------:R-:W-:Y:S01]  /*abd0*/  FSETP.GEU.AND P6, PT, R22, -126, PT ;  /* 0xc2fc00001600780b */ /* 0x000fe20003fce000 */
[----:B------:R-:W-:Y:S01]  /*abe0*/  FFMA R84, R84, UR4, -R23 ;  /* 0x0000000454547c23 */ /* 0x000fe20008000817 */
[----:B------:R-:W-:-:S02]  /*abf0*/  ISETP.GE.AND P2, PT, R4, R219, PT ;  /* 0x000000db0400720c */ /* 0x000fc40003f46270 */
[----:B------:R-:W-:Y:S02]  /*ac00*/  FMNMX R18, R30, R65, !PT ;  /* 0x000000411e127209 */ /* 0x000fe40007800000 */
[----:B------:R-:W-:Y:S02]  /*ac10*/  FSEL R51, R51, -INF , P2 ;  /* 0xff80000033337808 */ /* 0x000fe40001000000 */
[----:B------:R-:W-:Y:S02]  /*ac20*/  FMNMX R25, R31, R18, !PT ;  /* 0x000000121f197209 */ /* 0x000fe40007800000 */
[----:B------:R-:W-:Y:S02]  /*ac30*/  ISETP.GE.AND P2, PT, R4, R229, PT ;  /* 0x000000e50400720c */ /* 0x000fe40003f46270 */
[----:B------:R-:W-:Y:S01]  /*ac40*/  FMNMX R18, R34, R25, !PT ;  /* 0x0000001922127209 */ /* 0x000fe20007800000 */
[----:B------:R-:W-:Y:S01]  /*ac50*/  @!P6 FMUL R22, R22, 0.5 ;  /* 0x3f0000001616e820 */ /* 0x000fe20000400000 */
[----:B------:R-:W-:Y:S01]  /*ac60*/  FSEL R62, R62, -INF , P2 ;  /* 0xff8000003e3e7808 */ /* 0x000fe20001000000 */
[----:B-1----:R-:W-:Y:S01]  /*ac70*/  @!P5 FMUL R21, R21, R21 ;  /* 0x000000151515d220 */ /* 0x002fe20000400000 */
[----:B------:R-:W-:-:S02]  /*ac80*/  ISETP.GE.AND P2, PT, R4, R237, PT ;  /* 0x000000ed0400720c */ /* 0x000fc40003f46270 */
[----:B------:R-:W-:Y:S01]  /*ac90*/  FMNMX R25, R35, R18, !PT ;  /* 0x0000001223197209 */ /* 0x000fe20007800000 */
[----:B------:R-:W1:Y:S01]  /*aca0*/  MUFU.EX2 R22, R22 ;  /* 0x0000001600167308 */ /* 0x000e620000000800 */
[----:B------:R-:W-:Y:S02]  /*acb0*/  FSEL R71, R71, -INF , P2 ;  /* 0xff80000047477808 */ /* 0x000fe40001000000 */
[----:B------:R-:W-:Y:S02]  /*acc0*/  ISETP.GE.AND P2, PT, R4, R73, PT ;  /* 0x000000490400720c */ /* 0x000fe40003f46270 */
[----:B------:R-:W-:Y:S02]  /*acd0*/  FMNMX R18, R38, R25, !PT ;  /* 0x0000001926127209 */ /* 0x000fe40007800000 */
[----:B------:R-:W-:Y:S02]  /*ace0*/  FSETP.GEU.AND P5, PT, R33, -126, PT ;  /* 0xc2fc00002100780b */ /* 0x000fe40003fae000 */
[----:B------:R-:W-:-:S02]  /*acf0*/  FSEL R70, R70, -INF , P4 ;  /* 0xff80000046467808 */ /* 0x000fc40002000000 */
[----:B------:R-:W-:Y:S02]  /*ad00*/  FSEL R75, R75, -INF , P3 ;  /* 0xff8000004b4b7808 */ /* 0x000fe40001800000 */
[C---:B------:R-:W-:Y:S02]  /*ad10*/  ISETP.GE.AND P4, PT, R4.reuse, R69, PT ;  /* 0x000000450400720c */ /* 0x040fe40003f86270 */
[----:B------:R-:W-:Y:S02]  /*ad20*/  ISETP.GE.AND P3, PT, R4, R76, PT ;  /* 0x0000004c0400720c */ /* 0x000fe40003f66270 */
[----:B------:R-:W-:Y:S01]  /*ad30*/  FSEL R82, R82, -INF , P2 ;  /* 0xff80000052527808 */ /* 0x000fe20001000000 */
[----:B-1----:R-:W-:Y:S01]  /*ad40*/  @!P6 FMUL R22, R22, R22 ;  /* 0x000000161616e220 */ /* 0x002fe20000400000 */
[----:B------:R-:W-:Y:S01]  /*ad50*/  FSETP.GEU.AND P2, PT, R28, -126, PT ;  /* 0xc2fc00001c00780b */ /* 0x000fe20003f4e000 */
[----:B------:R-:W-:Y:S01]  /*ad60*/  @!P5 FMUL R33, R33, 0.5 ;  /* 0x3f0000002121d820 */ /* 0x000fe20000400000 */
[----:B------:R-:W-:-:S02]  /*ad70*/  FMNMX R25, R39, R18, !PT ;  /* 0x0000001227197209 */ /* 0x000fc40007800000 */
[----:B------:R-:W-:Y:S02]  /*ad80*/  FSEL R78, R78, -INF , P4 ;  /* 0xff8000004e4e7808 */ /* 0x000fe40002000000 */
[----:B------:R-:W-:Y:S02]  /*ad90*/  FSEL R83, R83, -INF , P3 ;  /* 0xff80000053537808 */ /* 0x000fe40001800000 */
[----:B------:R-:W-:Y:S02]  /*ada0*/  ISETP.GE.AND P4, PT, R4, R77, PT ;  /* 0x0000004d0400720c */ /* 0x000fe40003f86270 */
[----:B------:R-:W-:Y:S02]  /*adb0*/  FSETP.GEU.AND P3, PT, R29, -126, PT ;  /* 0xc2fc00001d00780b */ /* 0x000fe40003f6e000 */
[----:B------:R-:W-:Y:S01]  /*adc0*/  FMNMX R18, R42, R25, !PT ;  /* 0x000000192a127209 */ /* 0x000fe20007800000 */
[----:B------:R-:W-:Y:S01]  /*add0*/  @!P2 FMUL R28, R28, 0.5 ;  /* 0x3f0000001c1ca820 */ /* 0x000fe20000400000 */
[----:B------:R-:W-:-:S02]  /*ade0*/  FSEL R86, R86, -INF , P4 ;  /* 0xff80000056567808 */ /* 0x000fc40002000000 */
[----:B------:R-:W-:Y:S01]  /*adf0*/  FMNMX R25, R43, R18, !PT ;  /* 0x000000122b197209 */ /* 0x000fe20007800000 */
[----:B------:R-:W-:Y:S01]  /*ae00*/  FFMA R18, R36, UR4, -R23 ;  /* 0x0000000424127c23 */ /* 0x000fe20008000817 */
[----:B------:R-:W-:Y:S01]  /*ae10*/  ISETP.GE.AND P4, PT, R4, R208, PT ;  /* 0x000000d00400720c */ /* 0x000fe20003f86270 */
[----:B------:R-:W1:Y:S01]  /*ae20*/  MUFU.EX2 R36, R33 ;  /* 0x0000002100247308 */ /* 0x000e620000000800 */
[----:B------:R-:W-:Y:S02]  /*ae30*/  FMNMX R72, R46, R25, !PT ;  /* 0x000000192e487209 */ /* 0x000fe40007800000 */
[----:B------:R-:W-:Y:S01]  /*ae40*/  FSEL R87, R87, -INF , P4 ;  /* 0xff80000057577808 */ /* 0x000fe20002000000 */
[----:B------:R-:W-:Y:S01]  /*ae50*/  @!P3 FMUL R29, R29, 0.5 ;  /* 0x3f0000001d1db820 */ /* 0x000fe20000400000 */
[----:B------:R-:W-:Y:S02]  /*ae60*/  FSETP.GEU.AND P4, PT, R32, -126, PT ;  /* 0xc2fc00002000780b */ /* 0x000fe40003f8e000 */
[----:B------:R-:W-:Y:S01]  /*ae70*/  FMNMX R25, R47, R72, !PT ;  /* 0x000000482f197209 */ /* 0x000fe20007800000 */
[----:B------:R2:W3:Y:S01]  /*ae80*/  MUFU.EX2 R208, R28 ;  /* 0x0000001c00d07308 */ /* 0x0004e20000000800 */
[----:B------:R-:W-:-:S07]  /*ae90*/  FSETP.GEU.AND P6, PT, R18, -126, PT ;  /* 0xc2fc00001200780b */ /* 0x000fce0003fce000 */
[----:B------:R-:W4:Y:S01]  /*aea0*/  MUFU.EX2 R69, R29 ;  /* 0x0000001d00457308 */ /* 0x000f220000000800 */
[----:B--2---:R-:W-:Y:S01]  /*aeb0*/  FMNMX R28, R50, R25, !PT ;  /* 0x00000019321c7209 */ /* 0x004fe20007800000 */
[----:B------:R-:W-:Y:S01]  /*aec0*/  @!P4 FMUL R32, R32, 0.5 ;  /* 0x3f0000002020c820 */ /* 0x000fe20000400000 */
[----:B-1----:R-:W-:Y:S01]  /*aed0*/  @!P5 FMUL R36, R36, R36 ;  /* 0x000000242424d220 */ /* 0x002fe20000400000 */
[----:B------:R-:W-:Y:S02]  /*aee0*/  FSETP.GEU.AND P5, PT, R44, -126, PT ;  /* 0xc2fc00002c00780b */ /* 0x000fe40003fae000 */
[----:B------:R-:W-:Y:S01]  /*aef0*/  FMNMX R25, R51, R28, !PT ;  /* 0x0000001c33197209 */ /* 0x000fe20007800000 */
[----:B------:R-:W-:Y:S01]  /*af00*/  @!P6 FMUL R18, R18, 0.5 ;  /* 0x3f0000001212e820 */ /* 0x000fe20000400000 */
[----:B------:R1:W2:Y:S01]  /*af10*/  MUFU.EX2 R37, R32 ;  /* 0x0000002000257308 */ /* 0x0002a20000000800 */
[----:B---3--:R-:W-:Y:S01]  /*af20*/  @!P2 FMUL R208, R208, R208 ;  /* 0x000000d0d0d0a220 */ /* 0x008fe20000400000 */
[----:B------:R-:W-:-:S02]  /*af30*/  FMNMX R28, R54, R25, !PT ;  /* 0x00000019361c7209 */ /* 0x000fc40007800000 */
[----:B------:R-:W-:Y:S02]  /*af40*/  FSETP.GEU.AND P2, PT, R210, -126, PT ;  /* 0xc2fc0000d200780b */ /* 0x000fe40003f4e000 */
[----:B------:R-:W-:Y:S01]  /*af50*/  FMNMX R25, R55, R28, !PT ;  /* 0x0000001c37197209 */ /* 0x000fe20007800000 */
[----:B-1----:R-:W-:-:S03]  /*af60*/  FFMA R32, R41, UR4, -R23 ;  /* 0x0000000429207c23 */ /* 0x002fc60008000817 */
[----:B------:R-:W-:Y:S01]  /*af70*/  FMNMX R28, R58, R25, !PT ;  /* 0x000000193a1c7209 */ /* 0x000fe20007800000 */
[----:B------:R1:W3:Y:S01]  /*af80*/  MUFU.EX2 R41, R18 ;  /* 0x0000001200297308 */ /* 0x0002e20000000800 */
[----:B----4-:R-:W-:Y:S01]  /*af90*/  @!P3 FMUL R69, R69, R69 ;  /* 0x000000454545b220 */ /* 0x010fe20000400000 */
[----:B------:R-:W-:Y:S01]  /*afa0*/  FSETP.GEU.AND P3, PT, R40, -126, PT ;  /* 0xc2fc00002800780b */ /* 0x000fe20003f6e000 */
[----:B------:R-:W-:Y:S01]  /*afb0*/  @!P5 FMUL R44, R44, 0.5 ;  /* 0x3f0000002c2cd820 */ /* 0x000fe20000400000 */
[----:B------:R-:W-:Y:S01]  /*afc0*/  FMNMX R29, R59, R28, !PT ;  /* 0x0000001c3b1d7209 */ /* 0x000fe20007800000 */
[--C-:B------:R-:W-:Y:S01]  /*afd0*/  FFMA R25, R45, UR4, -R23.reuse ;  /* 0x000000042d197c23 */ /* 0x100fe20008000817 */
[----:B------:R-:W-:Y:S01]  /*afe0*/  @!P2 FMUL R210, R210, 0.5 ;  /* 0x3f000000d2d2a820 */ /* 0x000fe20000400000 */
[----:B--2---:R-:W-:Y:S01]  /*aff0*/  @!P4 FMUL R37, R37, R37 ;  /* 0x000000252525c220 */ /* 0x004fe20000400000 */
[----:B------:R2:W4:Y:S01]  /*b000*/  MUFU.EX2 R65, R44 ;  /* 0x0000002c00417308 */ /* 0x0005220000000800 */
[----:B-1----:R-:W-:Y:S01]  /*b010*/  FMNMX R18, R62, R29, !PT ;  /* 0x0000001d3e127209 */ /* 0x002fe20007800000 */
[--C-:B------:R-:W-:Y:S01]  /*b020*/  FFMA R29, R48, UR4, -R23.reuse ;  /* 0x00000004301d7c23 */ /* 0x100fe20008000817 */
[----:B------:R-:W-:Y:S01]  /*b030*/  FSETP.GEU.AND P4, PT, R32, -126, PT ;  /* 0xc2fc00002000780b */ /* 0x000fe20003f8e000 */
[----:B------:R-:W-:Y:S01]  /*b040*/  FFMA R28, R49, UR4, -R23 ;  /* 0x00000004311c7c23 */ /* 0x000fe20008000817 */
[----:B------:R-:W-:-:S02]  /*b050*/  FMNMX R45, R63, R18, !PT ;  /* 0x000000123f2d7209 */ /* 0x000fc40007800000 */
[----:B------:R-:W-:Y:S01]  /*b060*/  @!P3 FMUL R40, R40, 0.5 ;  /* 0x3f0000002828b820 */ /* 0x000fe20000400000 */
[----:B------:R-:W1:Y:S01]  /*b070*/  MUFU.EX2 R210, R210 ;  /* 0x000000d200d27308 */ /* 0x000e620000000800 */
[----:B---3--:R-:W-:Y:S01]  /*b080*/  @!P6 FMUL R41, R41, R41 ;  /* 0x000000292929e220 */ /* 0x008fe20000400000 */
[----:B------:R-:W-:Y:S01]  /*b090*/  FSETP.GEU.AND P6, PT, R25, -126, PT ;  /* 0xc2fc00001900780b */ /* 0x000fe20003fce000 */
[----:B--2---:R-:W-:Y:S01]  /*b0a0*/  FFMA R44, R64, UR4, -R23 ;  /* 0x00000004402c7c23 */ /* 0x004fe20008000817 */
[----:B------:R-:W-:-:S04]  /*b0b0*/  FMNMX R18, R66, R45, !PT ;  /* 0x0000002d42127209 */ /* 0x000fc80007800000 */
[----:B------:R-:W2:Y:S01]  /*b0c0*/  MUFU.EX2 R33, R40 ;  /* 0x0000002800217308 */ /* 0x000ea20000000800 */
[----:B------:R-:W-:Y:S01]  /*b0d0*/  FMNMX R45, R67, R18, !PT ;  /* 0x00000012432d7209 */ /* 0x000fe20007800000 */
[----:B------:R-:W-:Y:S01]  /*b0e0*/  @!P4 FMUL R32, R32, 0.5 ;  /* 0x3f0000002020c820 */ /* 0x000fe20000400000 */
[----:B----4-:R-:W-:Y:S02]  /*b0f0*/  @!P5 FMUL R65, R65, R65 ;  /* 0x000000414141d220 */ /* 0x010fe40000400000 */
[----:B------:R-:W-:Y:S01]  /*b100*/  FMNMX R18, R70, R45, !PT ;  /* 0x0000002d46127209 */ /* 0x000fe20007800000 */
[--C-:B------:R-:W-:Y:S01]  /*b110*/  FFMA R45, R53, UR4, -R23.reuse ;  /* 0x00000004352d7c23 */ /* 0x100fe20008000817 */
[----:B------:R-:W-:Y:S01]  /*b120*/  @!P6 FMUL R25, R25, 0.5 ;  /* 0x3f0000001919e820 */ /* 0x000fe20000400000 */
[----:B------:R-:W3:Y:S01]  /*b130*/  MUFU.EX2 R32, R32 ;  /* 0x0000002000207308 */ /* 0x000ee20000000800 */
[----:B-1----:R-:W-:Y:S01]  /*b140*/  @!P2 FMUL R210, R210, R210 ;  /* 0x000000d2d2d2a220 */ /* 0x002fe20000400000 */
[----:B------:R-:W-:Y:S01]  /*b150*/  FSETP.GEU.AND P2, PT, R29, -126, PT ;  /* 0xc2fc00001d00780b */ /* 0x000fe20003f4e000 */
[----:B------:R-:W-:Y:S01]  /*b160*/  FFMA R53, R202, UR4, -R23 ;  /* 0x00000004ca357c23 */ /* 0x000fe20008000817 */
[----:B------:R-:W-:-:S02]  /*b170*/  FSETP.GEU.AND P5, PT, R45, -126, PT ;  /* 0xc2fc00002d00780b */ /* 0x000fc40003fae000 */
[----:B------:R-:W-:Y:S02]  /*b180*/  FMNMX R49, R71, R18, !PT ;  /* 0x0000001247317209 */ /* 0x000fe40007800000 */
[----:B------:R-:W1:Y:S01]  /*b190*/  MUFU.EX2 R25, R25 ;  /* 0x0000001900197308 */ /* 0x000e620000000800 */
[----:B--2---:R-:W-:Y:S01]  /*b1a0*/  @!P3 FMUL R33, R33, R33 ;  /* 0x000000212121b220 */ /* 0x004fe20000400000 */
[----:B------:R-:W-:Y:S02]  /*b1b0*/  FSETP.GEU.AND P3, PT, R28, -126, PT ;  /* 0xc2fc00001c00780b */ /* 0x000fe40003f6e000 */
[----:B------:R-:W-:-:S03]  /*b1c0*/  FMNMX R18, R74, R49, !PT ;  /* 0x000000314a127209 */ /* 0x000fc60007800000 */
[----:B------:R-:W-:Y:S01]  /*b1d0*/  @!P2 FMUL R29, R29, 0.5 ;  /* 0x3f0000001d1da820 */ /* 0x000fe20000400000 */
[----:B------:R-:W-:Y:S01]  /*b1e0*/  FMNMX R49, R75, R18, !PT ;  /* 0x000000124b317209 */ /* 0x000fe20007800000 */
[----:B------:R-:W-:Y:S01]  /*b1f0*/  @!P5 FMUL R45, R45, 0.5 ;  /* 0x3f0000002d2dd820 */ /* 0x000fe20000400000 */
[----:B---3--:R-:W-:Y:S01]  /*b200*/  @!P4 FMUL R32, R32, R32 ;  /* 0x000000202020c220 */ /* 0x008fe20000400000 */
[----:B------:R-:W-:Y:S01]  /*b210*/  FSETP.GEU.AND P4, PT, R52, -126, PT ;  /* 0xc2fc00003400780b */ /* 0x000fe20003f8e000 */
[--C-:B------:R-:W-:Y:S01]  /*b220*/  FFMA R18, R57, UR4, -R23.reuse ;  /* 0x0000000439127c23 */ /* 0x100fe20008000817 */
[----:B------:R-:W2:Y:S01]  /*b230*/  MUFU.EX2 R29, R29 ;  /* 0x0000001d001d7308 */ /* 0x000ea20000000800 */
[----:B------:R-:W-:Y:S01]  /*b240*/  FMNMX R40, R78, R49, !PT ;  /* 0x000000314e287209 */ /* 0x000fe20007800000 */
[----:B------:R-:W-:Y:S01]  /*b250*/  @!P3 FMUL R28, R28, 0.5 ;  /* 0x3f0000001c1cb820 */ /* 0x000fe20000400000 */
[--C-:B------:R-:W-:Y:S01]  /*b260*/  FFMA R57, R60, UR4, -R23.reuse ;  /* 0x000000043c397c23 */ /* 0x100fe20008000817 */
[----:B-1----:R-:W-:Y:S01]  /*b270*/  @!P6 FMUL R25, R25, R25 ;  /* 0x000000191919e220 */ /* 0x002fe20000400000 */
[----:B------:R-:W-:Y:S01]  /*b280*/  FSETP.GEU.AND P6, PT, R56, -126, PT ;  /* 0xc2fc00003800780b */ /* 0x000fe20003fce000 */
[--C-:B------:R-:W-:Y:S01]  /*b290*/  FFMA R60, R68, UR4, -R23.reuse ;  /* 0x00000004443c7c23 */ /* 0x100fe20008000817 */
[----:B------:R-:W-:Y:S01]  /*b2a0*/  FMNMX R49, R79, R40, !PT ;  /* 0x000000284f317209 */ /* 0x000fe20007800000 */
[----:B------:R-:W1:Y:S01]  /*b2b0*/  MUFU.EX2 R45, R45 ;  /* 0x0000002d002d7308 */ /* 0x000e620000000800 */
[----:B------:R-:W-:-:S02]  /*b2c0*/  FFMA R68, R85, UR4, -R23 ;  /* 0x0000000455447c23 */ /* 0x000fc40008000817 */
[----:B------:R-:W-:Y:S01]  /*b2d0*/  @!P4 FMUL R52, R52, 0.5 ;  /* 0x3f0000003434c820 */ /* 0x000fe20000400000 */
[----:B------:R-:W-:-:S04]  /*b2e0*/  FMNMX R40, R82, R49, !PT ;  /* 0x0000003152287209 */ /* 0x000fc80007800000 */
[----:B------:R-:W3:Y:S01]  /*b2f0*/  MUFU.EX2 R28, R28 ;  /* 0x0000001c001c7308 */ /* 0x000ee20000000800 */
[----:B------:R-:W-:Y:S01]  /*b300*/  FMNMX R49, R83, R40, !PT ;  /* 0x0000002853317209 */ /* 0x000fe20007800000 */
[----:B------:R-:W-:Y:S01]  /*b310*/  @!P6 FMUL R56, R56, 0.5 ;  /* 0x3f0000003838e820 */ /* 0x000fe20000400000 */
[----:B--2---:R-:W-:Y:S01]  /*b320*/  @!P2 FMUL R29, R29, R29 ;  /* 0x0000001d1d1da220 */ /* 0x004fe20000400000 */
[----:B------:R-:W-:Y:S01]  /*b330*/  FSETP.GEU.AND P2, PT, R18, -126, PT ;  /* 0xc2fc00001200780b */ /* 0x000fe20003f4e000 */
[----:B------:R-:W-:Y:S01]  /*b340*/  FFMA R40, R61, UR4, -R23 ;  /* 0x000000043d287c23 */ /* 0x000fe20008000817 */
[----:B------:R-:W-:Y:S02]  /*b350*/  FMNMX R48, R86, R49, !PT ;  /* 0x0000003156307209 */ /* 0x000fe40007800000 */
[----:B------:R2:W4:Y:S01]  /*b360*/  MUFU.EX2 R76, R52 ;  /* 0x00000034004c7308 */ /* 0x0005220000000800 */
[----:B-1----:R-:W-:Y:S01]  /*b370*/  @!P5 FMUL R45, R45, R45 ;  /* 0x0000002d2d2dd220 */ /* 0x002fe20000400000 */
[----:B------:R-:W-:-:S02]  /*b380*/  FSETP.GEU.AND P5, PT, R44, -126, PT ;  /* 0xc2fc00002c00780b */ /* 0x000fc40003fae000 */
[----:B------:R-:W-:Y:S01]  /*b390*/  FMNMX R49, R87, R48, !PT ;  /* 0x0000003057317209 */ /* 0x000fe20007800000 */
[----:B------:R-:W-:-:S03]  /*b3a0*/  FFMA R48, R200, UR4, -R23 ;  /* 0x00000004c8307c23 */ /* 0x000fc60008000817 */
[----:B------:R1:W5:Y:S01]  /*b3b0*/  MUFU.EX2 R72, R56 ;  /* 0x0000003800487308 */ /* 0x0003620000000800 */
[----:B---3--:R-:W-:Y:S01]  /*b3c0*/  @!P3 FMUL R28, R28, R28 ;  /* 0x0000001c1c1cb220 */ /* 0x008fe20000400000 */
[----:B------:R-:W-:Y:S01]  /*b3d0*/  FSETP.GEU.AND P3, PT, R57, -126, PT ;  /* 0xc2fc00003900780b */ /* 0x000fe20003f6e000 */
[----:B--2---:R-:W2:Y:S01]  /*b3e0*/  SHFL.BFLY PT, R52, R49, 0x1, 0x1f ;  /* 0x0c201f0031347f89 */ /* 0x004ea200000e0000 */
[----:B------:R-:W-:-:S03]  /*b3f0*/  @!P2 FMUL R18, R18, 0.5 ;  /* 0x3f0000001212a820 */ /* 0x000fc60000400000 */
[----:B------:R-:W-:Y:S01]  /*b400*/  @!P5 FMUL R44, R44, 0.5 ;  /* 0x3f0000002c2cd820 */ /* 0x000fe20000400000 */
[----:B------:R-:W3:Y:S01]  /*b410*/  MUFU.EX2 R61, R18 ;  /* 0x00000012003d7308 */ /* 0x000ee20000000800 */
[----:B----4-:R-:W-:Y:S01]  /*b420*/  @!P4 FMUL R76, R76, R76 ;  /* 0x0000004c4c4cc220 */ /* 0x010fe20000400000 */
[----:B------:R-:W-:Y:S01]  /*b430*/  FSETP.GEU.AND P4, PT, R40, -126, PT ;  /* 0xc2fc00002800780b */ /* 0x000fe20003f8e000 */
[----:B-1----:R-:W-:-:S04]  /*b440*/  FFMA R56, R206, UR4, -R23 ;  /* 0x00000004ce387c23 */ /* 0x002fc80008000817 */
[----:B------:R-:W-:Y:S01]  /*b450*/  @!P3 FMUL R57, R57, 0.5 ;  /* 0x3f0000003939b820 */ /* 0x000fe20000400000 */
[----:B------:R-:W1:Y:S01]  /*b460*/  MUFU.EX2 R44, R44 ;  /* 0x0000002c002c7308 */ /* 0x000e620000000800 */
[----:B-----5:R-:W-:Y:S01]  /*b470*/  @!P6 FMUL R72, R72, R72 ;  /* 0x000000484848e220 */ /* 0x020fe20000400000 */
[----:B------:R-:W-:-:S05]  /*b480*/  FSETP.GEU.AND P6, PT, R20, -126, PT ;  /* 0xc2fc00001400780b */ /* 0x000fca0003fce000 */
[----:B------:R-:W-:Y:S01]  /*b490*/  @!P4 FMUL R40, R40, 0.5 ;  /* 0x3f0000002828c820 */ /* 0x000fe20000400000 */
[----:B------:R-:W4:Y:S01]  /*b4a0*/  MUFU.EX2 R57, R57 ;  /* 0x0000003900397308 */ /* 0x000f220000000800 */
[----:B---3--:R-:W-:Y:S01]  /*b4b0*/  @!P2 FMUL R61, R61, R61 ;  /* 0x0000003d3d3da220 */ /* 0x008fe20000400000 */
[----:B------:R-:W-:Y:S02]  /*b4c0*/  FSETP.GEU.AND P2, PT, R60, -126, PT ;  /* 0xc2fc00003c00780b */ /* 0x000fe40003f4e000 */
[----:B--2---:R-:W-:Y:S01]  /*b4d0*/  FMNMX R18, R49, R52, !PT ;  /* 0x0000003431127209 */ /* 0x004fe20007800000 */
[----:B------:R-:W-:Y:S02]  /*b4e0*/  FFMA R52, R204, UR4, -R23 ;  /* 0x00000004cc347c23 */ /* 0x000fe40008000817 */
[----:B------:R-:W-:Y:S01]  /*b4f0*/  @!P6 FMUL R20, R20, 0.5 ;  /* 0x3f0000001414e820 */ /* 0x000fe20000400000 */
[----:B------:R-:W2:Y:S01]  /*b500*/  MUFU.EX2 R64, R40 ;  /* 0x0000002800407308 */ /* 0x000ea20000000800 */
[----:B-1----:R-:W-:Y:S01]  /*b510*/  @!P5 FMUL R44, R44, R44 ;  /* 0x0000002c2c2cd220 */ /* 0x002fe20000400000 */
[----:B------:R-:W-:Y:S01]  /*b520*/  FSETP.GEU.AND P5, PT, R53, -126, PT ;  /* 0xc2fc00003500780b */ /* 0x000fe20003fae000 */
[----:B------:R-:W1:Y:S04]  /*b530*/  SHFL.BFLY PT, R77, R18, 0x2, 0x1f ;  /* 0x0c401f00124d7f89 */ /* 0x000e6800000e0000 */
[----:B------:R-:W-:Y:S01]  /*b540*/  @!P2 FMUL R60, R60, 0.5 ;  /* 0x3f0000003c3ca820 */ /* 0x000fe20000400000 */
[----:B------:R3:W5:Y:S01]  /*b550*/  MUFU.EX2 R73, R20 ;  /* 0x0000001400497308 */ /* 0x0007620000000800 */
[----:B----4-:R-:W-:Y:S01]  /*b560*/  @!P3 FMUL R57, R57, R57 ;  /* 0x000000393939b220 */ /* 0x010fe20000400000 */
[----:B------:R-:W-:-:S05]  /*b570*/  FSETP.GEU.AND P3, PT, R24, -126, PT ;  /* 0xc2fc00001800780b */ /* 0x000fca0003f6e000 */
[----:B------:R-:W-:Y:S01]  /*b580*/  @!P5 FMUL R53, R53, 0.5 ;  /* 0x3f0000003535d820 */ /* 0x000fe20000400000 */
[----:B------:R-:W4:Y:S01]  /*b590*/  MUFU.EX2 R60, R60 ;  /* 0x0000003c003c7308 */ /* 0x000f220000000800 */
[----:B--2---:R-:W-:Y:S01]  /*b5a0*/  @!P4 FMUL R64, R64, R64 ;  /* 0x000000404040c220 */ /* 0x004fe20000400000 */
[----:B------:R-:W-:Y:S01]  /*b5b0*/  FSETP.GEU.AND P4, PT, R48, -126, PT ;  /* 0xc2fc00003000780b */ /* 0x000fe20003f8e000 */
[----:B---3--:R-:W-:-:S04]  /*b5c0*/  FFMA R20, R80, UR4, -R23 ;  /* 0x0000000450147c23 */ /* 0x008fc80008000817 */
[----:B------:R-:W-:Y:S01]  /*b5d0*/  @!P3 FMUL R24, R24, 0.5 ;  /* 0x3f0000001818b820 */ /* 0x000fe20000400000 */
[----:B------:R-:W2:Y:S01]  /*b5e0*/  MUFU.EX2 R53, R53 ;  /* 0x0000003500357308 */ /* 0x000ea20000000800 */
[----:B-----5:R-:W-:Y:S01]  /*b5f0*/  @!P6 FMUL R73, R73, R73 ;  /* 0x000000494949e220 */ /* 0x020fe20000400000 */
[----:B------:R-:W-:Y:S02]  /*b600*/  FSETP.GEU.AND P6, PT, R52, -126, PT ;  /* 0xc2fc00003400780b */ /* 0x000fe40003fce000 */
[----:B-1----:R-:W-:Y:S01]  /*b610*/  FMNMX R18, R18, R77, !PT ;  /* 0x0000004d12127209 */ /* 0x002fe20007800000 */
[----:B------:R-:W-:Y:S02]  /*b620*/  FFMA R77, R81, UR4, -R23 ;  /* 0x00000004514d7c23 */ /* 0x000fe40008000817 */
[----:B------:R-:W-:Y:S01]  /*b630*/  @!P4 FMUL R48, R48, 0.5 ;  /* 0x3f0000003030c820 */ /* 0x000fe20000400000 */
[----:B------:R-:W1:Y:S01]  /*b640*/  MUFU.EX2 R49, R24 ;  /* 0x0000001800317308 */ /* 0x000e620000000800 */
[----:B----4-:R-:W-:Y:S01]  /*b650*/  @!P2 FMUL R60, R60, R60 ;  /* 0x0000003c3c3ca220 */ /* 0x010fe20000400000 */
        /* <DEDUP_REMOVED lines=12> */
[----:B------:R-:W-:-:S04]  /*b720*/  FSETP.NEU.AND P4, PT, R18, -INF , PT ;  /* 0xff8000001200780b */ /* 0x000fc80003f8d000 */
[----:B------:R-:W-:Y:S01]  /*b730*/  FSEL R200, R18, RZ, P4 ;  /* 0x000000ff12c87208 */ /* 0x000fe20002000000 */
[----:B------:R-:W-:Y:S01]  /*b740*/  @!P3 FMUL R20, R20, 0.5 ;  /* 0x3f0000001414b820 */ /* 0x000fe20000400000 */
[----:B------:R-:W3:Y:S01]  /*b750*/  MUFU.EX2 R77, R77 ;  /* 0x0000004d004d7308 */ /* 0x000ee20000000800 */
[----:B--2---:R-:W-:Y:S01]  /*b760*/  @!P6 FMUL R52, R52, R52 ;  /* 0x000000343434e220 */ /* 0x004fe20000400000 */
[----:B------:R-:W-:Y:S01]  /*b770*/  FSETP.GEU.AND P6, PT, R68, -126, PT ;  /* 0xc2fc00004400780b */ /* 0x000fe20003fce000 */
[----:B------:R-:W-:Y:S01]  /*b780*/  FMUL R40, R200, UR4 ;  /* 0x00000004c8287c20 */ /* 0x000fe20008400000 */
[----:B------:R-:W-:Y:S01]  /*b790*/  FSETP.GEU.AND P4, PT, R84, -126, PT ;  /* 0xc2fc00005400780b */ /* 0x000fe20003f8e000 */
[----:B------:R-:W-:Y:S02]  /*b7a0*/  FADD R200, -R200, R15 ;  /* 0x0000000fc8c87221 */ /* 0x000fe40000000100 */
[--C-:B------:R-:W-:Y:S01]  /*b7b0*/  FFMA R24, R26, UR4, -R40.reuse ;  /* 0x000000041a187c23 */ /* 0x100fe20008000828 */
[----:B------:R-:W2:Y:S01]  /*b7c0*/  MUFU.EX2 R20, R20 ;  /* 0x0000001400147308 */ /* 0x000ea20000000800 */
[--C-:B------:R-:W-:Y:S01]  /*b7d0*/  FFMA R26, R30, UR4, -R40.reuse ;  /* 0x000000041e1a7c23 */ /* 0x100fe20008000828 */
[--C-:B------:R-:W-:Y:S01]  /*b7e0*/  FFMA R27, R27, UR4, -R40.reuse ;  /* 0x000000041b1b7c23 */ /* 0x100fe20008000828 */
[----:B-1----:R-:W-:Y:S01]  /*b7f0*/  @!P2 FMUL R56, R56, R56 ;  /* 0x000000383838a220 */ /* 0x002fe20000400000 */
[----:B------:R-:W-:Y:S01]  /*b800*/  FSETP.GEU.AND P2, PT, R24, -126, PT ;  /* 0xc2fc00001800780b */ /* 0x000fe20003f4e000 */
[--C-:B------:R-:W-:Y:S01]  /*b810*/  FFMA R30, R34, UR4, -R40.reuse ;  /* 0x00000004221e7c23 */ /* 0x100fe20008000828 */
[--C-:B------:R-:W-:Y:S01]  /*b820*/  FFMA R34, R39, UR4, -R40.reuse ;  /* 0x0000000427227c23 */ /* 0x100fe20008000828 */
[----:B------:R-:W-:Y:S01]  /*b830*/  @!P6 FMUL R68, R68, 0.5 ;  /* 0x3f0000004444e820 */ /* 0x000fe20000400000 */
[--C-:B------:R-:W-:Y:S01]  /*b840*/  FFMA R31, R31, UR4, -R40.reuse ;  /* 0x000000041f1f7c23 */ /* 0x100fe20008000828 */
[----:B---3--:R-:W-:Y:S01]  /*b850*/  @!P5 FMUL R77, R77, R77 ;  /* 0x0000004d4d4dd220 */ /* 0x008fe20000400000 */
[----:B------:R-:W-:Y:S01]  /*b860*/  FSETP.GEU.AND P5, PT, R26, -126, PT ;  /* 0xc2fc00001a00780b */ /* 0x000fe20003fae000 */
[----:B------:R-:W-:Y:S01]  /*b870*/  @!P4 FMUL R84, R84, 0.5 ;  /* 0x3f0000005454c820 */ /* 0x000fe20000400000 */
[--C-:B------:R-:W-:Y:S01]  /*b880*/  FFMA R35, R35, UR4, -R40.reuse ;  /* 0x0000000423237c23 */ /* 0x100fe20008000828 */
[----:B------:R-:W1:Y:S01]  /*b890*/  MUFU.EX2 R68, R68 ;  /* 0x0000004400447308 */ /* 0x000e620000000800 */
[--C-:B------:R-:W-:Y:S01]  /*b8a0*/  FFMA R38, R38, UR4, -R40.reuse ;  /* 0x0000000426267c23 */ /* 0x100fe20008000828 */
[--C-:B------:R-:W-:Y:S01]  /*b8b0*/  FFMA R43, R43, UR4, -R40.reuse ;  /* 0x000000042b2b7c23 */ /* 0x100fe20008000828 */
[--C-:B------:R-:W-:Y:S01]  /*b8c0*/  FFMA R50, R50, UR4, -R40.reuse ;  /* 0x0000000432327c23 */ /* 0x100fe20008000828 */
[----:B--2---:R-:W-:Y:S01]  /*b8d0*/  @!P3 FMUL R20, R20, R20 ;  /* 0x000000141414b220 */ /* 0x004fe20000400000 */
[----:B------:R-:W-:Y:S01]  /*b8e0*/  FSETP.GEU.AND P3, PT, R27, -126, PT ;  /* 0xc2fc00001b00780b */ /* 0x000fe20003f6e000 */
[----:B------:R-:W-:Y:S01]  /*b8f0*/  @!P2 FMUL R24, R24, 0.5 ;  /* 0x3f0000001818a820 */ /* 0x000fe20000400000 */
        /* <DEDUP_REMOVED lines=16> */
[----:B------:R-:W-:Y:S01]  /*ba00*/  FFMA R205, R87, UR4, -R40 ;  /* 0x0000000457cd7c23 */ /* 0x000fe20008000828 */
[----:B------:R-:W1:Y:S01]  /*ba10*/  MUFU.EX2 R24, R24 ;  /* 0x0000001800187308 */ /* 0x000e620000000800 */
[----:B--2---:R-:W-:Y:S01]  /*ba20*/  @!P4 FMUL R23, R23, R23 ;  /* 0x000000171717c220 */ /* 0x004fe20000400000 */
[----:B------:R-:W-:Y:S01]  /*ba30*/  FSETP.GEU.AND P4, PT, R31, -126, PT ;  /* 0xc2fc00001f00780b */ /* 0x000fe20003f8e000 */
[----:B------:R-:W-:Y:S01]  /*ba40*/  FADD R79, R36, R73 ;  /* 0x00000049244f7221 */ /* 0x000fe20000000000 */
        /* <DEDUP_REMOVED lines=31> */
[----:B------:R2:W5:Y:S01]  /*bc40*/  MUFU.EX2 R84, R43 ;  /* 0x0000002b00547308 */ /* 0x0005620000000800 */
[----:B---3--:R-:W-:Y:S01]  /*bc50*/  @!P2 FMUL R35, R35, R35 ;  /* 0x000000232323a220 */ /* 0x008fe20000400000 */
[----:B------:R-:W-:Y:S01]  /*bc60*/  FSETP.GEU.AND P2, PT, R46, -126, PT ;  /* 0xc2fc00002e00780b */ /* 0x000fe20003f4e000 */
[----:B-1----:R-:W-:-:S04]  /*bc70*/  FFMA R38, R54, UR4, -R40 ;  /* 0x0000000436267c23 */ /* 0x002fc80008000828 */
[----:B------:R-:W-:Y:S01]  /*bc80*/  @!P5 FMUL R50, R50, 0.5 ;  /* 0x3f0000003232d820 */ /* 0x000fe20000400000 */
[----:B------:R1:W3:Y:S01]  /*bc90*/  MUFU.EX2 R81, R42 ;  /* 0x0000002a00517308 */ /* 0x0002e20000000800 */
[----:B----4-:R-:W-:Y:S01]  /*bca0*/  @!P3 FMUL R39, R39, R39 ;  /* 0x000000272727b220 */ /* 0x010fe20000400000 */
[----:B------:R-:W-:Y:S01]  /*bcb0*/  FSETP.GEU.AND P3, PT, R47, -126, PT ;  /* 0xc2fc00002f00780b */ /* 0x000fe20003f6e000 */
[--C-:B--2---:R-:W-:Y:S01]  /*bcc0*/  FFMA R43, R58, UR4, -R40.reuse ;  /* 0x000000043a2b7c23 */ /* 0x104fe20008000828 */
[----:B------:R-:W-:-:S03]  /*bcd0*/  FFMA R58, R59, UR4, -R40 ;  /* 0x000000043b3a7c23 */ /* 0x000fc60008000828 */
[----:B------:R-:W-:Y:S01]  /*bce0*/  @!P2 FMUL R46, R46, 0.5 ;  /* 0x3f0000002e2ea820 */ /* 0x000fe20000400000 */
[----:B------:R2:W4:Y:S01]  /*bcf0*/  MUFU.EX2 R54, R50 ;  /* 0x0000003200367308 */ /* 0x0005220000000800 */
[----:B-----5:R-:W-:Y:S01]  /*bd00*/  @!P6 FMUL R84, R84, R84 ;  /* 0x000000545454e220 */ /* 0x020fe20000400000 */
[----:B------:R-:W-:Y:S01]  /*bd10*/  FSETP.GEU.AND P6, PT, R38, -126, PT ;  /* 0xc2fc00002600780b */ /* 0x000fe20003fce000 */
[----:B-1----:R-:W-:-:S04]  /*bd20*/  FFMA R42, R55, UR4, -R40 ;  /* 0x00000004372a7c23 */ /* 0x002fc80008000828 */
[----:B------:R-:W-:Y:S01]  /*bd30*/  @!P3 FMUL R47, R47, 0.5 ;  /* 0x3f0000002f2fb820 */ /* 0x000fe20000400000 */
[----:B------:R-:W1:Y:S01]  /*bd40*/  MUFU.EX2 R80, R46 ;  /* 0x0000002e00507308 */ /* 0x000e620000000800 */
[----:B---3--:R-:W-:Y:S01]  /*bd50*/  @!P4 FMUL R81, R81, R81 ;  /* 0x000000515151c220 */ /* 0x008fe20000400000 */
[----:B------:R-:W-:Y:S01]  /*bd60*/  FSETP.GEU.AND P4, PT, R51, -126, PT ;  /* 0xc2fc00003300780b */ /* 0x000fe20003f8e000 */
[----:B--2---:R-:W-:Y:S01]  /*bd70*/  FFMA R50, R74, UR4, -R40 ;  /* 0x000000044a327c23 */ /* 0x004fe20008000828 */
[----:B------:R-:W-:-:S03]  /*bd80*/  FADD R74, R76, R23 ;  /* 0x000000174c4a7221 */ /* 0x000fc60000000000 */
[----:B------:R-:W-:Y:S01]  /*bd90*/  @!P6 FMUL R38, R38, 0.5 ;  /* 0x3f0000002626e820 */ /* 0x000fe20000400000 */
[----:B------:R2:W3:Y:S01]  /*bda0*/  MUFU.EX2 R85, R47 ;  /* 0x0000002f00557308 */ /* 0x0004e20000000800 */
[----:B----4-:R-:W-:Y:S01]  /*bdb0*/  @!P5 FMUL R54, R54, R54 ;  /* 0x000000363636d220 */ /* 0x010fe20000400000 */
[----:B------:R-:W-:-:S05]  /*bdc0*/  FSETP.GEU.AND P5, PT, R58, -126, PT ;  /* 0xc2fc00003a00780b */ /* 0x000fca0003fae000 */
[----:B------:R-:W-:Y:S01]  /*bdd0*/  @!P4 FMUL R51, R51, 0.5 ;  /* 0x3f0000003333c820 */ /* 0x000fe20000400000 */
[----:B------:R4:W5:Y:S01]  /*bde0*/  MUFU.EX2 R46, R38 ;  /* 0x00000026002e7308 */ /* 0x0009620000000800 */
[----:B-1----:R-:W-:Y:S01]  /*bdf0*/  @!P2 FMUL R80, R80, R80 ;  /* 0x000000505050a220 */ /* 0x002fe20000400000 */
[----:B------:R-:W-:Y:S01]  /*be00*/  FSETP.GEU.AND P2, PT, R42, -126, PT ;  /* 0xc2fc00002a00780b */ /* 0x000fe20003f4e000 */
[--C-:B--2---:R-:W-:Y:S01]  /*be10*/  FFMA R47, R62, UR4, -R40.reuse ;  /* 0x000000043e2f7c23 */ /* 0x104fe20008000828 */
[--C-:B------:R-:W-:Y:S01]  /*be20*/  FFMA R62, R63, UR4, -R40.reuse ;  /* 0x000000043f3e7c23 */ /* 0x100fe20008000828 */
[--C-:B------:R-:W-:Y:S02]  /*be30*/  FFMA R63, R71, UR4, -R40.reuse ;  /* 0x00000004473f7c23 */ /* 0x100fe40008000828 */
[----:B------:R-:W-:Y:S01]  /*be40*/  @!P5 FMUL R58, R58, 0.5 ;  /* 0x3f0000003a3ad820 */ /* 0x000fe20000400000 */
[----:B------:R-:W1:Y:S01]  /*be50*/  MUFU.EX2 R55, R51 ;  /* 0x0000003300377308 */ /* 0x000e620000000800 */
[----:B---3--:R-:W-:Y:S01]  /*be60*/  @!P3 FMUL R85, R85, R85 ;  /* 0x000000555555b220 */ /* 0x008fe20000400000 */
[----:B------:R-:W-:Y:S01]  /*be70*/  FSETP.GEU.AND P3, PT, R43, -126, PT ;  /* 0xc2fc00002b00780b */ /* 0x000fe20003f6e000 */
[--C-:B----4-:R-:W-:Y:S01]  /*be80*/  FFMA R38, R66, UR4, -R40.reuse ;  /* 0x0000000442267c23 */ /* 0x110fe20008000828 */
[----:B------:R-:W-:-:S03]  /*be90*/  FFMA R66, R70, UR4, -R40 ;  /* 0x0000000446427c23 */ /* 0x000fc60008000828 */
[----:B------:R-:W-:Y:S01]  /*bea0*/  @!P2 FMUL R42, R42, 0.5 ;  /* 0x3f0000002a2aa820 */ /* 0x000fe20000400000 */
[----:B------:R-:W2:Y:S01]  /*beb0*/  MUFU.EX2 R58, R58 ;  /* 0x0000003a003a7308 */ /* 0x000ea20000000800 */
[----:B-----5:R-:W-:Y:S01]  /*bec0*/  @!P6 FMUL R46, R46, R46 ;  /* 0x0000002e2e2ee220 */ /* 0x020fe20000400000 */
[----:B------:R-:W-:-:S05]  /*bed0*/  FSETP.GEU.AND P6, PT, R62, -126, PT ;  /* 0xc2fc00003e00780b */ /* 0x000fca0003fce000 */
[----:B------:R-:W-:Y:S01]  /*bee0*/  @!P3 FMUL R43, R43, 0.5 ;  /* 0x3f0000002b2bb820 */ /* 0x000fe20000400000 */
[----:B------:R3:W4:Y:S01]  /*bef0*/  MUFU.EX2 R59, R42 ;  /* 0x0000002a003b7308 */ /* 0x0007220000000800 */
[----:B-1----:R-:W-:Y:S01]  /*bf00*/  @!P4 FMUL R55, R55, R55 ;  /* 0x000000373737c220 */ /* 0x002fe20000400000 */
[----:B------:R-:W-:-:S05]  /*bf10*/  FSETP.GEU.AND P4, PT, R47, -126, PT ;  /* 0xc2fc00002f00780b */ /* 0x000fca0003f8e000 */
[----:B------:R-:W-:Y:S01]  /*bf20*/  @!P6 FMUL R62, R62, 0.5 ;  /* 0x3f0000003e3ee820 */ /* 0x000fe20000400000 */
[----:B------:R1:W5:Y:S01]  /*bf30*/  MUFU.EX2 R51, R43 ;  /* 0x0000002b00337308 */ /* 0x0003620000000800 */
[----:B--2---:R-:W-:Y:S01]  /*bf40*/  @!P5 FMUL R58, R58, R58 ;  /* 0x0000003a3a3ad220 */ /* 0x004fe20000400000 */
[----:B------:R-:W-:Y:S01]  /*bf50*/  FSETP.GEU.AND P5, PT, R66, -126, PT ;  /* 0xc2fc00004200780b */ /* 0x000fe20003fae000 */
[----:B---3--:R-:W-:Y:S01]  /*bf60*/  FFMA R42, R75, UR4, -R40 ;  /* 0x000000044b2a7c23 */ /* 0x008fe20008000828 */
[----:B------:R-:W-:Y:S01]  /*bf70*/  FADD R75, -R19, R14 ;  /* 0x0000000e134b7221 */ /* 0x000fe20000000100 */
[----:B------:R-:W-:Y:S01]  /*bf80*/  FADD R19, R33, R48 ;  /* 0x0000003021137221 */ /* 0x000fe20000000000 */
[----:B------:R-:W-:Y:S01]  /*bf90*/  FADD R14, R29, R20 ;  /* 0x000000141d0e7221 */ /* 0x000fe20000000000 */
[----:B------:R-:W-:Y:S01]  /*bfa0*/  @!P4 FMUL R47, R47, 0.5 ;  /* 0x3f0000002f2fc820 */ /* 0x000fe20000400000 */
[----:B------:R-:W2:Y:S01]  /*bfb0*/  MUFU.EX2 R62, R62 ;  /* 0x0000003e003e7308 */ /* 0x000ea20000000800 */
[----:B----4-:R-:W-:Y:S01]  /*bfc0*/  @!P2 FMUL R59, R59, R59 ;  /* 0x0000003b3b3ba220 */ /* 0x010fe20000400000 */
[----:B------:R-:W-:Y:S01]  /*bfd0*/  FSETP.GEU.AND P2, PT, R38, -126, PT ;  /* 0xc2fc00002600780b */ /* 0x000fe20003f4e000 */
[----:B-1----:R-:W-:Y:S01]  /*bfe0*/  FADD R43, R37, R44 ;  /* 0x0000002c252b7221 */ /* 0x002fe20000000000 */
[----:B------:R-:W-:Y:S01]  /*bff0*/  FADD R40, R22, R61 ;  /* 0x0000003d16287221 */ /* 0x000fe20000000000 */
[----:B------:R-:W-:-:S02]  /*c000*/  F2FP.F16.F32.PACK_AB R37, R35, R30 ;  /* 0x0000001e2325723e */ /* 0x000fc400000000ff */
[----:B------:R-:W-:Y:S01]  /*c010*/  @!P5 FMUL R66, R66, 0.5 ;  /* 0x3f0000004242d820 */ /* 0x000fe20000400000 */
[----:B------:R-:W1:Y:S01]  /*c020*/  MUFU.EX2 R47, R47 ;  /* 0x0000002f002f7308 */ /* 0x000e620000000800 */
[----:B-----5:R-:W-:Y:S01]  /*c030*/  @!P3 FMUL R51, R51, R51 ;  /* 0x000000333333b220 */ /* 0x020fe20000400000 */
[----:B------:R-:W-:Y:S01]  /*c040*/  FSETP.GEU.AND P3, PT, R67, -126, PT ;  /* 0xc2fc00004300780b */ /* 0x000fe20003f6e000 */
[----:B------:R-:W-:Y:S01]  /*c050*/  FADD R43, R43, R14 ;  /* 0x0000000e2b2b7221 */ /* 0x000fe20000000000 */
[----:B------:R-:W-:Y:S01]  /*c060*/  FADD R40, R40, R83 ;  /* 0x0000005328287221 */ /* 0x000fe20000000000 */
[----:B------:R-:W-:Y:S01]  /*c070*/  FADD R83, R41, R60 ;  /* 0x0000003c29537221 */ /* 0x000fe20000000000 */
[----:B------:R-:W-:Y:S01]  /*c080*/  F2FP.F16.F32.PACK_AB R48, R53, R48 ;  /* 0x000000303530723e */ /* 0x000fe200000000ff */
[----:B------:R-:W-:Y:S01]  /*c090*/  @!P2 FMUL R38, R38, 0.5 ;  /* 0x3f0000002626a820 */ /* 0x000fe20000400000 */
[----:B------:R-:W3:Y:S01]  /*c0a0*/  MUFU.EX2 R66, R66 ;  /* 0x0000004200427308 */ /* 0x000ee20000000800 */
[----:B--2---:R-:W-:Y:S01]  /*c0b0*/  @!P6 FMUL R62, R62, R62 ;  /* 0x0000003e3e3ee220 */ /* 0x004fe20000400000 */
        /* <DEDUP_REMOVED lines=10> */
[----:B---3--:R-:W-:Y:S01]  /*c160*/  @!P5 FMUL R66, R66, R66 ;  /* 0x000000424242d220 */ /* 0x008fe20000400000 */
[----:B------:R-:W-:Y:S01]  /*c170*/  FSETP.GEU.AND P5, PT, R82, -126, PT ;  /* 0xc2fc00005200780b */ /* 0x000fe20003fae000 */
[----:B--2---:R-:W-:-:S04]  /*c180*/  FADD R38, R21, R72 ;  /* 0x0000004815267221 */ /* 0x004fc80000000000 */
[----:B------:R-:W-:Y:S01]  /*c190*/  FADD R38, R38, R19 ;  /* 0x0000001326267221 */ /* 0x000fe20000000000 */
[----:B------:R-:W2:Y:S01]  /*c1a0*/  MUFU.EX2 R50, R50 ;  /* 0x0000003200327308 */ /* 0x000ea20000000800 */
[----:B----4-:R-:W-:Y:S01]  /*c1b0*/  @!P2 FMUL R71, R71, R71 ;  /* 0x000000474747a220 */ /* 0x010fe20000400000 */
[----:B------:R-:W-:Y:S01]  /*c1c0*/  FSETP.GEU.AND P2, PT, R42, -126, PT ;  /* 0xc2fc00002a00780b */ /* 0x000fe20003f4e000 */
[----:B------:R-:W-:Y:S01]  /*c1d0*/  @!P4 FMUL R63, R63, 0.5 ;  /* 0x3f0000003f3fc820 */ /* 0x000fe20000400000 */
[----:B------:R-:W-:Y:S01]  /*c1e0*/  FADD R38, R38, R43 ;  /* 0x0000002b26267221 */ /* 0x000fe20000000000 */
[----:B------:R-:W-:Y:S02]  /*c1f0*/  F2FP.F16.F32.PACK_AB R43, R31, R26 ;  /* 0x0000001a1f2b723e */ /* 0x000fe400000000ff */
[----:B------:R-:W-:Y:S01]  /*c200*/  @!P5 FMUL R82, R82, 0.5 ;  /* 0x3f0000005252d820 */ /* 0x000fe20000400000 */
[----:B-1----:R-:W-:Y:S01]  /*c210*/  @!P3 FMUL R70, R70, R70 ;  /* 0x000000464646b220 */ /* 0x002fe20000400000 */
[----:B------:R-:W-:-:S02]  /*c220*/  FSETP.GEU.AND P3, PT, R78, -126, PT ;  /* 0xc2fc00004e00780b */ /* 0x000fc40003f6e000 */
[----:B------:R1:W3:Y:S04]  /*c230*/  MUFU.EX2 R19, R82 ;  /* 0x0000005200137308 */ /* 0x0002e80000000800 */
[----:B------:R-:W-:Y:S01]  /*c240*/  @!P2 FMUL R42, R42, 0.5 ;  /* 0x3f0000002a2aa820 */ /* 0x000fe20000400000 */
[----:B--2---:R-:W-:Y:S01]  /*c250*/  @!P6 FMUL R50, R50, R50 ;  /* 0x000000323232e220 */ /* 0x004fe20000400000 */
[----:B------:R-:W-:Y:S02]  /*c260*/  FSETP.GEU.AND P6, PT, R201, -126, PT ;  /* 0xc2fc0000c900780b */ /* 0x000fe40003fce000 */
[----:B------:R2:W4:Y:S01]  /*c270*/  MUFU.EX2 R67, R42 ;  /* 0x0000002a00437308 */ /* 0x0005220000000800 */
[----:B-1----:R-:W-:Y:S01]  /*c280*/  FMUL R82, R75, UR4 ;  /* 0x000000044b527c20 */ /* 0x002fe20008400000 */
[----:B------:R-:W-:Y:S01]  /*c290*/  FADD R207, R81, R50 ;  /* 0x0000003251cf7221 */ /* 0x000fe20000000000 */
[----:B------:R-:W-:-:S05]  /*c2a0*/  @!P3 FMUL R78, R78, 0.5 ;  /* 0x3f0000004e4eb820 */ /* 0x000fca0000400000 */
[----:B------:R1:W5:Y:S01]  /*c2b0*/  MUFU.EX2 R15, R78 ;  /* 0x0000004e000f7308 */ /* 0x0003620000000800 */
[----:B---3--:R-:W-:Y:S01]  /*c2c0*/  @!P5 FMUL R19, R19, R19 ;  /* 0x000000131313d220 */ /* 0x008fe20000400000 */
[----:B------:R-:W-:Y:S01]  /*c2d0*/  FSETP.GEU.AND P5, PT, R205, -126, PT ;  /* 0xc2fc0000cd00780b */ /* 0x000fe20003fae000 */
[----:B--2---:R-:W-:Y:S01]  /*c2e0*/  FADD R42, R28, R77 ;  /* 0x0000004d1c2a7221 */ /* 0x004fe20000000000 */
[----:B------:R-:W-:Y:S01]  /*c2f0*/  @!P6 FMUL R201, R201, 0.5 ;  /* 0x3f000000c9c9e820 */ /* 0x000fe20000400000 */
[----:B------:R-:W-:Y:S01]  /*c300*/  FADD R212, R54, R19 ;  /* 0x0000001336d47221 */ /* 0x000fe20000000000 */
[----:B------:R-:W-:Y:S01]  /*c310*/  F2FP.F16.F32.PACK_AB R28, R28, R29 ;  /* 0x0000001d1c1c723e */ /* 0x000fe200000000ff */
[----:B------:R-:W-:Y:S01]  /*c320*/  FADD R79, R79, R42 ;  /* 0x0000002a4f4f7221 */ /* 0x000fe20000000000 */
[----:B------:R2:W3:Y:S01]  /*c330*/  MUFU.EX2 R14, R201 ;  /* 0x000000c9000e7308 */ /* 0x0004e20000000800 */
[----:B----4-:R-:W-:Y:S01]  /*c340*/  @!P2 FMUL R67, R67, R67 ;  /* 0x000000434343a220 */ /* 0x010fe20000400000 */
[----:B------:R-:W-:Y:S01]  /*c350*/  FSETP.GEU.AND P2, PT, R203, -126, PT ;  /* 0xc2fc0000cb00780b */ /* 0x000fe20003f4e000 */
[----:B------:R-:W-:Y:S01]  /*c360*/  FADD R42, R208, R57 ;  /* 0x00000039d02a7221 */ /* 0x000fe20000000000 */
[----:B-1----:R-:W-:Y:S01]  /*c370*/  FADD R78, R69, R64 ;  /* 0x00000040454e7221 */ /* 0x002fe20000000000 */
[----:B------:R-:W-:Y:S01]  /*c380*/  FADD R206, R84, R67 ;  /* 0x0000004354ce7221 */ /* 0x000fe20000000000 */
[----:B------:R-:W-:Y:S01]  /*c390*/  FADD R40, R40, R79 ;  /* 0x0000004f28287221 */ /* 0x000fe20000000000 */
[----:B------:R-:W-:Y:S01]  /*c3a0*/  FADD R42, R42, R87 ;  /* 0x000000572a2a7221 */ /* 0x000fe20000000000 */
[----:B------:R-:W1:Y:S01]  /*c3b0*/  MUFU.EX2 R63, R63 ;  /* 0x0000003f003f7308 */ /* 0x000e620000000800 */
[----:B-----5:R-:W-:Y:S01]  /*c3c0*/  @!P3 FMUL R15, R15, R15 ;  /* 0x0000000f0f0fb220 */ /* 0x020fe20000400000 */
[----:B------:R-:W-:Y:S01]  /*c3d0*/  FSETP.GEU.AND P3, PT, R204, -126, PT ;  /* 0xc2fc0000cc00780b */ /* 0x000fe20003f6e000 */
[----:B------:R-:W-:Y:S01]  /*c3e0*/  FADD R87, R25, R56 ;  /* 0x0000003819577221 */ /* 0x000fe20000000000 */
[----:B------:R-:W-:Y:S01]  /*c3f0*/  @!P5 FMUL R205, R205, 0.5 ;  /* 0x3f000000cdcdd820 */ /* 0x000fe20000400000 */
[----:B--2---:R-:W-:Y:S01]  /*c400*/  FADD R201, R45, R68 ;  /* 0x000000442dc97221 */ /* 0x004fe20000000000 */
[----:B------:R-:W-:Y:S01]  /*c410*/  FADD R83, R42, R83 ;  /* 0x000000532a537221 */ /* 0x000fe20000000000 */
[----:B------:R-:W-:Y:S01]  /*c420*/  @!P2 FMUL R203, R203, 0.5 ;  /* 0x3f000000cbcba820 */ /* 0x000fe20000400000 */
[----:B------:R-:W-:Y:S01]  /*c430*/  FADD R202, R78, R87 ;  /* 0x000000574eca7221 */ /* 0x000fe20000000000 */
[----:B---3--:R-:W-:Y:S01]  /*c440*/  @!P6 FMUL R14, R14, R14 ;  /* 0x0000000e0e0ee220 */ /* 0x008fe20000400000 */
[----:B------:R-:W-:Y:S01]  /*c450*/  FSETP.GEU.AND P6, PT, R82, -126, PT ;  /* 0xc2fc00005200780b */ /* 0x000fe20003fce000 */
[----:B------:R2:W3:Y:S01]  /*c460*/  MUFU.EX2 R74, R203 ;  /* 0x000000cb004a7308 */ /* 0x0004e20000000800 */
[----:B------:R-:W-:Y:S01]  /*c470*/  FADD R87, R27, R58 ;  /* 0x0000003a1b577221 */ /* 0x000fe20000000000 */
[----:B------:R-:W-:Y:S01]  /*c480*/  FADD R201, R86, R201 ;  /* 0x000000c956c97221 */ /* 0x000fe20000000000 */
[----:B------:R-:W-:Y:S01]  /*c490*/  FADD R86, R24, R51 ;  /* 0x0000003318567221 */ /* 0x000fe20000000000 */
[----:B------:R-:W-:Y:S01]  /*c4a0*/  @!P3 FMUL R204, R204, 0.5 ;  /* 0x3f000000ccccb820 */ /* 0x000fe20000400000 */
[----:B------:R-:W-:Y:S01]  /*c4b0*/  FADD R211, R87, R206 ;  /* 0x000000ce57d37221 */ /* 0x000fe20000000000 */
[----:B-1----:R-:W-:Y:S01]  /*c4c0*/  @!P4 FMUL R63, R63, R63 ;  /* 0x0000003f3f3fc220 */ /* 0x002fe20000400000 */
[----:B------:R-:W-:Y:S01]  /*c4d0*/  FSETP.GEU.AND P4, PT, R200, -126, PT ;  /* 0xc2fc0000c800780b */ /* 0x000fe20003f8e000 */
[----:B------:R1:W4:Y:S01]  /*c4e0*/  MUFU.EX2 R75, R204 ;  /* 0x000000cc004b7308 */ /* 0x0003220000000800 */
[----:B------:R-:W-:Y:S01]  /*c4f0*/  FADD R87, R35, R70 ;  /* 0x0000004623577221 */ /* 0x000fe20000000000 */
[----:B--2---:R-:W-:Y:S01]  /*c500*/  FADD R203, R30, R71 ;  /* 0x000000471ecb7221 */ /* 0x004fe20000000000 */
[----:B------:R-:W-:Y:S01]  /*c510*/  FADD R209, R86, R207 ;  /* 0x000000cf56d17221 */ /* 0x000fe20000000000 */
[----:B------:R-:W-:Y:S01]  /*c520*/  @!P6 FMUL R82, R82, 0.5 ;  /* 0x3f0000005252e820 */ /* 0x000fe20000400000 */
[----:B------:R-:W-:Y:S01]  /*c530*/  FADD R86, R26, R47 ;  /* 0x0000002f1a567221 */ /* 0x000fe20000000000 */
[----:B------:R-:W-:Y:S01]  /*c540*/  FADD R214, R203, R212 ;  /* 0x000000d4cbd67221 */ /* 0x000fe20000000000 */
[----:B------:R-:W-:Y:S01]  /*c550*/  FADD R203, R80, R15 ;  /* 0x0000000f50cb7221 */ /* 0x000fe20000000000 */
[----:B------:R2:W5:Y:S01]  /*c560*/  MUFU.EX2 R78, R205 ;  /* 0x000000cd004e7308 */ /* 0x0005620000000800 */
[----:B-1----:R-:W-:Y:S01]  /*c570*/  FADD R204, R55, R14 ;  /* 0x0000000e37cc7221 */ /* 0x002fe20000000000 */
[----:B---3--:R-:W-:Y:S01]  /*c580*/  @!P2 FMUL R74, R74, R74 ;  /* 0x0000004a4a4aa220 */ /* 0x008fe20000400000 */
[----:B------:R-:W-:Y:S01]  /*c590*/  FADD R212, R86, R203 ;  /* 0x000000cb56d47221 */ /* 0x000fe20000000000 */
[----:B------:R-:W-:Y:S01]  /*c5a0*/  @!P4 FMUL R200, R200, 0.5 ;  /* 0x3f000000c8c8c820 */ /* 0x000fe20000400000 */
[----:B------:R-:W-:Y:S01]  /*c5b0*/  FADD R216, R87, R204 ;  /* 0x000000cc57d87221 */ /* 0x000fe20000000000 */
[----:B------:R-:W-:Y:S01]  /*c5c0*/  FADD R203, R39, R66 ;  /* 0x0000004227cb7221 */ /* 0x000fe20000000000 */
[----:B------:R-:W-:Y:S01]  /*c5d0*/  FADD R86, R31, R62 ;  /* 0x0000003e1f567221 */ /* 0x000fe20000000000 */
[----:B------:R-:W1:Y:S01]  /*c5e0*/  MUFU.EX2 R87, R82 ;  /* 0x0000005200577308 */ /* 0x000e620000000800 */
[----:B----4-:R-:W-:Y:S01]  /*c5f0*/  @!P3 FMUL R75, R75, R75 ;  /* 0x0000004b4b4bb220 */ /* 0x010fe20000400000 */
[----:B--2---:R-:W-:Y:S01]  /*c600*/  FADD R205, R85, R74 ;  /* 0x0000004a55cd7221 */ /* 0x004fe20000000000 */
[----:B------:R-:W-:Y:S01]  /*c610*/  FADD R204, R34, R63 ;  /* 0x0000003f22cc7221 */ /* 0x000fe20000000000 */
[----:B------:R-:W-:Y:S01]  /*c620*/  FADD R201, R202, R201 ;  /* 0x000000c9cac97221 */ /* 0x000fe20000000000 */
[----:B------:R-:W-:Y:S01]  /*c630*/  FADD R206, R46, R75 ;  /* 0x0000004b2ece7221 */ /* 0x000fe20000000000 */
[----:B------:R-:W-:Y:S01]  /*c640*/  FADD R86, R86, R205 ;  /* 0x000000cd56567221 */ /* 0x000fe20000000000 */
[----:B------:R-:W-:Y:S01]  /*c650*/  FADD R209, R209, R214 ;  /* 0x000000d6d1d17221 */ /* 0x000fe20000000000 */
[----:B------:R-:W2:Y:S01]  /*c660*/  MUFU.EX2 R200, R200 ;  /* 0x000000c800c87308 */ /* 0x000ea20000000800 */
        /* <DEDUP_REMOVED lines=11> */
[----:B-1----:R-:W-:Y:S01]  /*c720*/  @!P6 FMUL R87, R87, R87 ;  /* 0x000000575757e220 */ /* 0x002fe20000400000 */
[----:B------:R-:W-:Y:S01]  /*c730*/  FADD R86, R86, R207 ;  /* 0x000000cf56567221 */ /* 0x000fe20000000000 */
[----:B------:R-:W-:-:S02]  /*c740*/  SHF.L.U32 R21, R6, 0x1f, RZ ;  /* 0x0000001f06157819 */ /* 0x000fc400000006ff */
[----:B------:R-:W-:Y:S01]  /*c750*/  FFMA R8, R87, R8, R38 ;  /* 0x0000000857087223 */ /* 0x000fe20000000026 */
[----:B------:R-:W-:Y:S01]  /*c760*/  FADD R86, R211, R86 ;  /* 0x00000056d3567221 */ /* 0x000fe20000000000 */
[----:B--2---:R-:W-:Y:S01]  /*c770*/  @!P4 FMUL R200, R200, R200 ;  /* 0x000000c8c8c8c220 */ /* 0x004fe20000400000 */
[----:B------:R-:W-:Y:S01]  /*c780*/  F2FP.F16.F32.PACK_AB R31, R59, R46 ;  /* 0x0000002e3b1f723e */ /* 0x000fe200000000ff */
[----:B------:R1:W2:Y:S01]  /*c790*/  SYNCS.PHASECHK.TRANS64.TRYWAIT P2, [UR6+0x54000], R21 ;  /* 0x05400015ff0075a7 */ /* 0x0002a20008040146 */
[----:B------:R-:W-:Y:S01]  /*c7a0*/  FADD R209, R209, R86 ;  /* 0x00000056d1d17221 */ /* 0x000fe20000000000 */
[----:B------:R-:W-:Y:S01]  /*c7b0*/  F2FP.F16.F32.PACK_AB R38, R210, R41 ;  /* 0x00000029d226723e */ /* 0x000fe200000000ff */
[----:B------:R-:W-:Y:S01]  /*c7c0*/  FMUL R184, R184, R87 ;  /* 0x00000057b8b87220 */ /* 0x000fe20000400000 */
[----:B------:R-:W-:Y:S01]  /*c7d0*/  F2FP.F16.F32.PACK_AB R39, R34, R39 ;  /* 0x000000272227723e */ /* 0x000fe200000000ff */
[----:B------:R-:W-:Y:S01]  /*c7e0*/  FFMA R7, R200, R7, R209 ;  /* 0x00000007c8077223 */ /* 0x000fe200000000d1 */
[----:B------:R-:W-:Y:S01]  /*c7f0*/  F2FP.F16.F32.PACK_AB R46, R49, R60 ;  /* 0x0000003c312e723e */ /* 0x000fe200000000ff */
[-C--:B------:R-:W-:Y:S01]  /*c800*/  FMUL R185, R185, R87.reuse ;  /* 0x00000057b9b97220 */ /* 0x080fe20000400000 */
[----:B------:R-:W-:Y:S01]  /*c810*/  F2FP.F16.F32.PACK_AB R41, R27, R24 ;  /* 0x000000181b29723e */ /* 0x000fe200000000ff */
[----:B------:R-:W-:Y:S01]  /*c820*/  FMUL R188, R188, R87 ;  /* 0x00000057bcbc7220 */ /* 0x000fe20000400000 */
[----:B------:R-:W-:Y:S01]  /*c830*/  F2FP.F16.F32.PACK_AB R34, R25, R65 ;  /* 0x000000411922723e */ /* 0x000fe200000000ff */
[-C--:B------:R-:W-:Y:S01]  /*c840*/  FMUL R189, R189, R87.reuse ;  /* 0x00000057bdbd7220 */ /* 0x080fe20000400000 */
[----:B------:R-:W-:Y:S01]  /*c850*/  F2FP.F16.F32.PACK_AB R49, R67, R50 ;  /* 0x000000324331723e */ /* 0x000fe200000000ff */
[-C--:B------:R-:W-:Y:S01]  /*c860*/  FMUL R192, R192, R87.reuse ;  /* 0x00000057c0c07220 */ /* 0x080fe20000400000 */
[----:B------:R-:W-:Y:S01]  /*c870*/  F2FP.F16.F32.PACK_AB R29, R55, R54 ;  /* 0x00000036371d723e */ /* 0x000fe200000000ff */
[-C--:B------:R-:W-:Y:S01]  /*c880*/  FMUL R193, R193, R87.reuse ;  /* 0x00000057c1c17220 */ /* 0x080fe20000400000 */
[----:B------:R-:W-:Y:S01]  /*c890*/  F2FP.F16.F32.PACK_AB R30, R45, R76 ;  /* 0x0000004c2d1e723e */ /* 0x000fe200000000ff */
[----:B------:R-:W-:Y:S01]  /*c8a0*/  FMUL R196, R196, R87 ;  /* 0x00000057c4c47220 */ /* 0x000fe20000400000 */
[----:B------:R-:W-:Y:S01]  /*c8b0*/  F2FP.F16.F32.PACK_AB R25, R58, R51 ;  /* 0x000000333a19723e */ /* 0x000fe200000000ff */
[----:B------:R-:W-:Y:S01]  /*c8c0*/  FMUL R197, R197, R87 ;  /* 0x00000057c5c57220 */ /* 0x000fe20000400000 */
[----:B------:R-:W-:Y:S01]  /*c8d0*/  F2FP.F16.F32.PACK_AB R27, R62, R47 ;  /* 0x0000002f3e1b723e */ /* 0x000fe200000000ff */
[-C--:B------:R-:W-:Y:S01]  /*c8e0*/  FMUL R168, R168, R87.reuse ;  /* 0x00000057a8a87220 */ /* 0x080fe20000400000 */
        /* <DEDUP_REMOVED lines=113> */
[----:B------:R-:W-:Y:S01]  /*d000*/  F2FP.F16.F32.PACK_AB R54, R68, R23 ;  /* 0x000000174436723e */ /* 0x000fe200000000ff */
[----:B-12---:R-:W-:Y:S06]  /*d010*/  @!P0 BRA `(.L_x_39) ;  /* 0x0000000000048947 */ /* 0x006fec0003800000 */
[----:B------:R-:W-:Y:S01]  /*d020*/  BPT.TRAP 0x1 ;  /* 0x000000040000795c */ /* 0x000fe20000300000 */
.L_x_39:
[----:B------:R-:W-:Y:S05]  /*d030*/  @P2 BRA `(.L_x_40) ;  /* 0x0000000000082947 */ /* 0x000fea0003800000 */
[----:B------:R-:W1:Y:S02]  /*d040*/  SYNCS.PHASECHK.TRANS64.TRYWAIT P2, [UR6+0x54000], R21 ;  /* 0x05400015ff0075a7 */ /* 0x000e640008040146 */
[----:B-1----:R-:W-:Y:S05]  /*d050*/  @!P2 BRA `(.L_x_41) ;  /* 0x0000005c0080a947 */ /* 0x002fea0003800000 */
.L_x_40:
        /* <DEDUP_REMOVED lines=285> */
.L_x_42:
[----:B------:R-:W-:-:S04]  /*e230*/  ULEA UR6, UR7, UR61, 0x3 ;  /* 0x0000003d07067291 */ /* 0x000fc8000f8e183f */
[----:B------:R-:W-:-:S04]  /*e240*/  UIADD3 UR6, UR6, 0x54028, URZ ;  /* 0x0005402806067890 */ /* 0x000fc8000fffe03f */
[----:B------:R-:W-:-:S09]  /*e250*/  UPRMT UR6, URZ, 0x654, UR6 ;  /* 0x000006543f067896 */ /* 0x000fd20008000006 */
[----:B------:R-:W-:Y:S01]  /*e260*/  SYNCS.ARRIVE.TRANS64.RED.A1T0 RZ, [UR6], RZ ;  /* 0x000000ffffff79a7 */ /* 0x000fe20008100406 */
[----:B------:R-:W-:Y:S05]  /*e270*/  @P1 BRA `(.L_x_43) ;  /* 0x0000000000041947 */ /* 0x000fea0003800000 */
[----:B------:R-:W-:Y:S01]  /*e280*/  BPT.TRAP 0x1 ;  /* 0x000000040000795c */ /* 0x000fe20000300000 */
.L_x_43:
[----:B------:R-:W-:-:S04]  /*e290*/  UIADD3 UR7, UR7, 0x1, URZ ;  /* 0x0000000107077890 */ /* 0x000fc8000fffe03f */
[----:B------:R-:W-:-:S04]  /*e2a0*/  UISETP.NE.AND UP0, UPT, UR7, 0x5, UPT ;  /* 0x000000050700788c */ /* 0x000fc8000bf05270 */
[----:B------:R-:W-:Y:S01]  /*e2b0*/  USEL UR7, UR7, URZ, UP0 ;  /* 0x0000003f07077287 */ /* 0x000fe20008000000 */
[----:B------:R-:W-:Y:S11]  /*e2c0*/  @!P0 BRA `(.L_x_44) ;  /* 0x0000000000048947 */ /* 0x000ff60003800000 */
[----:B------:R-:W-:Y:S01]  /*e2d0*/  BPT.TRAP 0x1 ;  /* 0x000000040000795c */ /* 0x000fe20000300000 */
.L_x_44:
[----:B------:R-:W-:-:S04]  /*e2e0*/  ULEA UR6, UR7, UR61, 0x3 ;  /* 0x0000003d07067291 */ /* 0x000fc8000f8e183f */
[----:B------:R-:W-:-:S04]  /*e2f0*/  UIADD3 UR6, UR6, 0x54028, URZ ;  /* 0x0005402806067890 */ /* 0x000fc8000fffe03f */
[----:B------:R-:W-:-:S09]  /*e300*/  UPRMT UR6, URZ, 0x654, UR6 ;  /* 0x000006543f067896 */ /* 0x000fd20008000006 */
[----:B------:R-:W-:Y:S01]  /*e310*/  SYNCS.ARRIVE.TRANS64.RED.A1T0 RZ, [UR6], RZ ;  /* 0x000000ffffff79a7 */ /* 0x000fe20008100406 */
[----:B------:R-:W-:Y:S05]  /*e320*/  @P1 BRA `(.L_x_45) ;  /* 0x0000000000041947 */ /* 0x000fea0003800000 */
[----:B------:R-:W-:Y:S01]  /*e330*/  BPT.TRAP 0x1 ;  /* 0x000000040000795c */ /* 0x000fe20000300000 */
.L_x_45:
[----:B------:R-:W-:Y:S01]  /*e340*/  UIADD3 UR5, UR5, 0x1, URZ ;  /* 0x0000000105057890 */ /* 0x000fe2000fffe03f */
[C---:B------:R-:W-:Y:S01]  /*e350*/  ISETP.GT.AND P2, PT, R9.reuse, 0x1, PT ;  /* 0x000000010900780c */ /* 0x040fe20003f44270 */
[----:B------:R-:W-:Y:S01]  /*e360*/  UIADD3 UR7, UR7, 0x1, URZ ;  /* 0x0000000107077890 */ /* 0x000fe2000fffe03f */
[----:B------:R-:W-:Y:S01]  /*e370*/  IADD3 R9, R9, -0x1, RZ ;  /* 0xffffffff09097810 */ /* 0x000fe20007ffe0ff */
[----:B------:R-:W-:Y:S01]  /*e380*/  UISETP.NE.AND UP1, UPT, UR5, 0x5, UPT ;  /* 0x000000050500788c */ /* 0x000fe2000bf25270 */
[----:B------:R-:W-:Y:S01]  /*e390*/  IADD3 R5, R5, 0x80, RZ ;  /* 0x0000008005057810 */ /* 0x000fe20007ffe0ff */
[----:B------:R-:W-:Y:S01]  /*e3a0*/  UISETP.NE.AND UP0, UPT, UR7, 0x5, UPT ;  /* 0x000000050700788c */ /* 0x000fe2000bf05270 */
[----:B-1----:R-:W-:Y:S01]  /*e3b0*/  MOV R14, R17 ;  /* 0x00000011000e7202 */ /* 0x002fe20000000f00 */
[----:B------:R-:W-:Y:S01]  /*e3c0*/  USEL UR10, URZ, 0x1, UP1 ;  /* 0x000000013f0a7887 */ /* 0x000fe20008800000 */
[----:B------:R-:W-:Y:S01]  /*e3d0*/  MOV R15, R18 ;  /* 0x00000012000f7202 */ /* 0x000fe20000000f00 */
[----:B------:R-:W-:-:S02]  /*e3e0*/  USEL UR7, UR7, URZ, UP0 ;  /* 0x0000003f07077287 */ /* 0x000fc40008000000 */
[----:B------:R-:W-:Y:S02]  /*e3f0*/  USEL UR6, UR5, URZ, UP1 ;  /* 0x0000003f05067287 */ /* 0x000fe40008800000 */
[----:B------:R-:W-:Y:S01]  /*e400*/  LOP3.LUT R6, R6, UR10, RZ, 0x3c, !PT ;  /* 0x0000000a06067c12 */ /* 0x000fe2000f8e3cff */
[----:B------:R-:W-:Y:S09]  /*e410*/  @P2 BRA `(.L_x_46) ;  /* 0xffffffb4006c2947 */ /* 0x000ff2000383ffff */
.L_x_35:
[----:B------:R-:W2:Y:S01]  /*e420*/  SHFL.BFLY PT, R5, R8, 0x1, 0x1f ;  /* 0x0c201f0008057f89 */ /* 0x000ea200000e0000 */
[----:B------:R-:W-:Y:S01]  /*e430*/  BSSY B0, `(.L_x_47) ;  /* 0x0000024000007945 */ /* 0x000fe20003800000 */
[----:B------:R-:W-:Y:S02]  /*e440*/  MOV R6, 0x7f800000 ;  /* 0x7f80000000067802 */ /* 0x000fe40000000f00 */
[----:B------:R-:W3:Y:S01]  /*e450*/  SHFL.BFLY PT, R0, R7, 0x1, 0x1f ;  /* 0x0c201f0007007f89 */ /* 0x000ee200000e0000 */
[----:B------:R-:W-:Y:S01]  /*e460*/  MOV R10, 0x3f800000 ;  /* 0x3f800000000a7802 */ /* 0x000fe20000000f00 */
[----:B--2---:R-:W-:Y:S01]  /*e470*/  FADD R5, R5, R8 ;  /* 0x0000000805057221 */ /* 0x004fe20000000000 */
[----:B------:R-:W-:Y:S01]  /*e480*/  MOV R8, 0x7f800000 ;  /* 0x7f80000000087802 */ /* 0x000fe20000000f00 */
[----:B---3--:R-:W-:-:S03]  /*e490*/  FADD R19, R0, R7 ;  /* 0x0000000700137221 */ /* 0x008fc60000000000 */
[----:B------:R-:W2:Y:S01]  /*e4a0*/  SHFL.BFLY PT, R4, R5, 0x2, 0x1f ;  /* 0x0c401f0005047f89 */ /* 0x000ea200000e0000 */
[----:B------:R-:W-:-:S03]  /*e4b0*/  MOV R0, 0x3f800000 ;  /* 0x3f80000000007802 */ /* 0x000fc60000000f00 */
[----:B------:R-:W3:Y:S01]  /*e4c0*/  SHFL.BFLY PT, R20, R19, 0x2, 0x1f ;  /* 0x0c401f0013147f89 */ /* 0x000ee200000e0000 */
[C---:B--2---:R-:W-:Y:S01]  /*e4d0*/  FSETP.NE.AND P0, PT, R5.reuse, -R4, PT ;  /* 0x800000040500720b */ /* 0x044fe20003f05000 */
[----:B------:R-:W-:Y:S01]  /*e4e0*/  FADD R4, R5, R4 ;  /* 0x0000000405047221 */ /* 0x000fe20000000000 */
[----:B---3--:R-:W-:-:S11]  /*e4f0*/  FADD R9, R19, R20 ;  /* 0x0000001413097221 */ /* 0x008fd60000000000 */
[----:B------:R-:W-:Y:S05]  /*e500*/  @!P0 BRA `(.L_x_48) ;  /* 0x0000000000588947 */ /* 0x000fea0003800000 */
[----:B------:R-:W-:Y:S01]  /*e510*/  MOV R7, R4 ;  /* 0x0000000400077202 */ /* 0x000fe20000000f00 */
[----:B------:R-:W-:Y:S03]  /*e520*/  BSSY B1, `(.L_x_49) ;  /* 0x000000d000017945 */ /* 0x000fe60003800000 */
[----:B------:R-:W-:-:S04]  /*e530*/  IADD3 R0, R7, 0x1800000, RZ ;  /* 0x0180000007007810 */ /* 0x000fc80007ffe0ff */
[----:B------:R-:W-:-:S04]  /*e540*/  LOP3.LUT R0, R0, 0x7f800000, RZ, 0xc0, !PT ;  /* 0x7f80000000007812 */ /* 0x000fc800078ec0ff */
[----:B------:R-:W-:-:S13]  /*e550*/  ISETP.GT.U32.AND P0, PT, R0, 0x1ffffff, PT ;  /* 0x01ffffff0000780c */ /* 0x000fda0003f04070 */
[----:B------:R-:W-:Y:S05]  /*e560*/  @P0 BRA `(.L_x_50) ;  /* 0x0000000000100947 */ /* 0x000fea0003800000 */
[----:B------:R-:W-:Y:S02]  /*e570*/  MOV R4, R7 ;  /* 0x0000000700047202 */ /* 0x000fe40000000f00 */
[----:B------:R-:W-:-:S07]  /*e580*/  MOV R15, 0xe5a0 ;  /* 0x0000e5a0000f7802 */ /* 0x000fce0000000f00 */
[----:B-1----:R-:W-:Y:S05]  /*e590*/  CALL.REL.NOINC `($__internal_0_$__cuda_sm20_rcp_rn_f32_slowpath) ;  /* 0x0000004800dc7944 */ /* 0x002fea0003c00000 */
[----:B------:R-:W-:Y:S05]  /*e5a0*/  BRA `(.L_x_51) ;  /* 0x0000000000107947 */ /* 0x000fea0003800000 */
.L_x_50:
[----:B------:R-:W2:Y:S02]  /*e5b0*/  MUFU.RCP R0, R7 ;  /* 0x0000000700007308 */ /* 0x000ea40000001000 */
[----:B--2---:R-:W-:-:S04]  /*e5c0*/  FFMA R4, R7, R0, -1 ;  /* 0xbf80000007047423 */ /* 0x004fc80000000000 */
[----:B------:R-:W-:-:S04]  /*e5d0*/  FADD.FTZ R5, -R4, -RZ ;  /* 0x800000ff04057221 */ /* 0x000fc80000010100 */
[----:B------:R-:W-:-:S07]  /*e5e0*/  FFMA R0, R0, R5, R0 ;  /* 0x0000000500007223 */ /* 0x000fce0000000000 */
.L_x_51:
[----:B------:R-:W-:Y:S05]  /*e5f0*/  BSYNC B1 ;  /* 0x0000000000017941 */ /* 0x000fea0003800000 */
.L_x_49:
[----:B------:R-:W-:Y:S01]  /*e600*/  FSETP.GEU.AND P0, PT, |R7|, 1.175494350822287508e-38, PT ;  /* 0x008000000700780b */ /* 0x000fe20003f0e200 */
[----:B------:R-:W-:-:S12]  /*e610*/  ULDC UR4, c[0x0][0x600] ;  /* 0x0001800000047ab9 */ /* 0x000fd80000000800 */
[----:B------:R-:W-:-:S04]  /*e620*/  @!P0 FMUL R7, R7, 16777216 ;  /* 0x4b80000007078820 */ /* 0x000fc80000400000 */
[----:B------:R-:W2:Y:S02]  /*e630*/  MUFU.LG2 R4, R7 ;  /* 0x0000000700047308 */ /* 0x000ea40000000c00 */
[----:B--2---:R-:W-:-:S04]  /*e640*/  @!P0 FADD R4, R4, -24 ;  /* 0xc1c0000004048421 */ /* 0x004fc80000000000 */
[----:B------:R-:W-:-:S04]  /*e650*/  FMUL R4, R4, 0.69314718246459960938 ;  /* 0x3f31721804047820 */ /* 0x000fc80000400000 */
[----:B------:R-:W-:-:S07]  /*e660*/  FFMA R8, R17, UR4, R4 ;  /* 0x0000000411087c23 */ /* 0x000fce0008000004 */
.L_x_48:
[----:B------:R-:W-:Y:S05]  /*e670*/  BSYNC B0 ;  /* 0x0000000000007941 */ /* 0x000fea0003800000 */
.L_x_47:
[----:B------:R-:W-:Y:S01]  /*e680*/  FSETP.NE.AND P0, PT, R19, -R20, PT ;  /* 0x800000141300720b */ /* 0x000fe20003f05000 */
[----:B------:R-:W-:Y:S01]  /*e690*/  ULDC UR4, c[0x0][0x608] ;  /* 0x0001820000047ab9 */ /* 0x000fe20000000800 */
[----:B------:R-:W-:Y:S01]  /*e6a0*/  BSSY B0, `(.L_x_52) ;  /* 0x0000051000007945 */ /* 0x000fe20003800000 */
[----:B------:R-:W-:-:S04]  /*e6b0*/  FMUL R0, R0, UR4 ;  /* 0x0000000400007c20 */ /* 0x000fc80008400000 */
        /* <DEDUP_REMOVED lines=56> */
[----:B------:R-:W-:Y:S06]  /*ea40*/  @!P0 BRA `(.L_x_53) ;  /* 0x0000000000588947 */ /* 0x000fec0003800000 */
[----:B------:R-:W-:Y:S01]  /*ea50*/  IADD3 R0, R9, 0x1800000, RZ ;  /* 0x0180000009007810 */ /* 0x000fe20007ffe0ff */
[----:B------:R-:W-:Y:S03]  /*ea60*/  BSSY B1, `(.L_x_54) ;  /* 0x000000d000017945 */ /* 0x000fe60003800000 */
[----:B------:R-:W-:-:S04]  /*ea70*/  LOP3.LUT R0, R0, 0x7f800000, RZ, 0xc0, !PT ;  /* 0x7f80000000007812 */ /* 0x000fc800078ec0ff */
[----:B------:R-:W-:-:S13]  /*ea80*/  ISETP.GT.U32.AND P0, PT, R0, 0x1ffffff, PT ;  /* 0x01ffffff0000780c */ /* 0x000fda0003f04070 */
[----:B------:R-:W-:Y:S05]  /*ea90*/  @P0 BRA `(.L_x_55) ;  /* 0x0000000000140947 */ /* 0x000fea0003800000 */
[----:B------:R-:W-:Y:S02]  /*eaa0*/  MOV R4, R9 ;  /* 0x0000000900047202 */ /* 0x000fe40000000f00 */
[----:B------:R-:W-:-:S07]  /*eab0*/  MOV R15, 0xead0 ;  /* 0x0000ead0000f7802 */ /* 0x000fce0000000f00 */
[----:B-1----:R-:W-:Y:S05]  /*eac0*/  CALL.REL.NOINC `($__internal_0_$__cuda_sm20_rcp_rn_f32_slowpath) ;  /* 0x0000004400907944 */ /* 0x002fea0003c00000 */
[----:B------:R-:W-:Y:S01]  /*ead0*/  MOV R10, R0 ;  /* 0x00000000000a7202 */ /* 0x000fe20000000f00 */
[----:B------:R-:W-:Y:S06]  /*eae0*/  BRA `(.L_x_56) ;  /* 0x0000000000107947 */ /* 0x000fec0003800000 */
.L_x_55:
[----:B------:R-:W2:Y:S02]  /*eaf0*/  MUFU.RCP R10, R9 ;  /* 0x00000009000a7308 */ /* 0x000ea40000001000 */
[----:B--2---:R-:W-:-:S04]  /*eb00*/  FFMA R0, R9, R10, -1 ;  /* 0xbf80000009007423 */ /* 0x004fc8000000000a */
[----:B------:R-:W-:-:S04]  /*eb10*/  FADD.FTZ R5, -R0, -RZ ;  /* 0x800000ff00057221 */ /* 0x000fc80000010100 */
[----:B------:R-:W-:-:S07]  /*eb20*/  FFMA R10, R10, R5, R10 ;  /* 0x000000050a0a7223 */ /* 0x000fce000000000a */
.L_x_56:
[----:B------:R-:W-:Y:S05]  /*eb30*/  BSYNC B1 ;  /* 0x0000000000017941 */ /* 0x000fea0003800000 */
.L_x_54:
[----:B------:R-:W-:Y:S01]  /*eb40*/  FSETP.GEU.AND P0, PT, |R9|, 1.175494350822287508e-38, PT ;  /* 0x008000000900780b */ /* 0x000fe20003f0e200 */
[----:B------:R-:W-:-:S12]  /*eb50*/  ULDC UR4, c[0x0][0x600] ;  /* 0x0001800000047ab9 */ /* 0x000fd80000000800 */
[----:B------:R-:W-:-:S04]  /*eb60*/  @!P0 FMUL R9, R9, 16777216 ;  /* 0x4b80000009098820 */ /* 0x000fc80000400000 */
[----:B------:R-:W2:Y:S02]  /*eb70*/  MUFU.LG2 R0, R9 ;  /* 0x0000000900007308 */ /* 0x000ea40000000c00 */
[----:B--2---:R-:W-:-:S04]  /*eb80*/  @!P0 FADD R0, R0, -24 ;  /* 0xc1c0000000008421 */ /* 0x004fc80000000000 */
[----:B------:R-:W-:-:S04]  /*eb90*/  FMUL R5, R0, 0.69314718246459960938 ;  /* 0x3f31721800057820 */ /* 0x000fc80000400000 */
[----:B------:R-:W-:-:S07]  /*eba0*/  FFMA R6, R18, UR4, R5 ;  /* 0x0000000412067c23 */ /* 0x000fce0008000005 */
.L_x_53:
[----:B------:R-:W-:Y:S05]  /*ebb0*/  BSYNC B0 ;  /* 0x0000000000007941 */ /* 0x000fea0003800000 */
.L_x_52:
[----:B------:R-:W-:Y:S01]  /*ebc0*/  R2UR UR4, R2 ;  /* 0x00000000020472ca */ /* 0x000fe200000e0000 */
[----:B------:R-:W2:Y:S01]  /*ebd0*/  S2R R4, SR_TID.X ;  /* 0x0000000000047919 */ /* 0x000ea20000002100 */
[----:B------:R-:W-:-:S11]  /*ebe0*/  R2UR UR5, R3 ;  /* 0x00000000030572ca */ /* 0x000fd600000e0000 */
[----:B------:R-:W-:-:S03]  /*ebf0*/  UISETP.NE.AND UP0, UPT, UR4, 0x1, UPT ;  /* 0x000000010400788c */ /* 0x000fc6000bf05270 */
[----:B------:R-:W-:Y:S02]  /*ec00*/  ULDC UR4, c[0x0][0x608] ;  /* 0x0001820000047ab9 */ /* 0x000fe40000000800 */
[----:B------:R-:W-:Y:S01]  /*ec10*/  FMUL R10, R10, UR4 ;  /* 0x000000040a0a7c20 */ /* 0x000fe20008400000 */
[----:B------:R-:W-:-:S03]  /*ec20*/  USEL UR4, URZ, 0x1, UP0 ;  /* 0x000000013f047887 */ /* 0x000fc60008000000 */
[-C--:B------:R-:W-:Y:S01]  /*ec30*/  FMUL R186, R186, R10.reuse ;  /* 0x0000000ababa7220 */ /* 0x080fe20000400000 */
[-C--:B------:R-:W-:Y:S01]  /*ec40*/  FMUL R32, R187, R10.reuse ;  /* 0x0000000abb207220 */ /* 0x080fe20000400000 */
[-C--:B------:R-:W-:Y:S01]  /*ec50*/  FMUL R190, R190, R10.reuse ;  /* 0x0000000abebe7220 */ /* 0x080fe20000400000 */
[----:B------:R-:W-:Y:S01]  /*ec60*/  MOV R0, UR4 ;  /* 0x0000000400007c02 */ /* 0x000fe20008000f00 */
[-C--:B------:R-:W-:Y:S01]  /*ec70*/  FMUL R30, R191, R10.reuse ;  /* 0x0000000abf1e7220 */ /* 0x080fe20000400000 */
[-C--:B------:R-:W-:Y:S01]  /*ec80*/  FMUL R194, R194, R10.reuse ;  /* 0x0000000ac2c27220 */ /* 0x080fe20000400000 */
[-C--:B------:R-:W-:Y:S01]  /*ec90*/  FMUL R28, R195, R10.reuse ;  /* 0x0000000ac31c7220 */ /* 0x080fe20000400000 */
[----:B------:R-:W-:Y:S01]  /*eca0*/  SHF.L.U32 R0, R0, 0x1f, RZ ;  /* 0x0000001f00007819 */ /* 0x000fe200000006ff */
[-C--:B------:R-:W-:Y:S01]  /*ecb0*/  FMUL R198, R198, R10.reuse ;  /* 0x0000000ac6c67220 */ /* 0x080fe20000400000 */
[-C--:B------:R-:W-:Y:S01]  /*ecc0*/  FMUL R26, R199, R10.reuse ;  /* 0x0000000ac71a7220 */ /* 0x080fe20000400000 */
[-C--:B------:R-:W-:Y:S01]  /*ecd0*/  FMUL R170, R170, R10.reuse ;  /* 0x0000000aaaaa7220 */ /* 0x080fe20000400000 */
[----:B------:R-:W3:Y:S01]  /*ece0*/  SYNCS.PHASECHK.TRANS64.TRYWAIT P0, [UR5+0x8], R0 ;  /* 0x00000800ff0075a7 */ /* 0x000ee20008000145 */
        /* <DEDUP_REMOVED lines=23> */
[----:B--2---:R-:W-:Y:S01]  /*ee60*/  LOP3.LUT P1, RZ, R4, 0x3, RZ, 0xc0, !PT ;  /* 0x0000000304ff7812 */ /* 0x004fe2000782c0ff */
        /* <DEDUP_REMOVED lines=8> */
[----:B------:R-:W-:Y:S01]  /*eef0*/  LOP3.LUT R23, R4, 0x7f, RZ, 0xc0, !PT ;  /* 0x0000007f04177812 */ /* 0x000fe200078ec0ff */
[----:B---3--:R-:W-:Y:S06]  /*ef00*/  @!P0 BRA `(.L_x_57) ;  /* 0x0000003c00ec8947 */ /* 0x008fec0003800000 */
.L_x_117:
[----:B------:R-:W-:Y:S01]  /*ef10*/  ULDC.64 UR10, c[0x0][0x208] ;  /* 0x00008200000a7ab9 */ /* 0x000fe20000000a00 */
[----:B------:R-:W-:Y:S01]  /*ef20*/  BSSY B0, `(.L_x_58) ;  /* 0x000001a000007945 */ /* 0x000fe20003800000 */
[----:B------:R-:W-:-:S03]  /*ef30*/  SHF.R.U32.HI R25, RZ, 0x5, R23 ;  /* 0x00000005ff197819 */ /* 0x000fc60000011617 */
[----:B------:R-:W-:Y:S05]  /*ef40*/  @P1 BRA `(.L_x_59) ;  /* 0x00000000005c1947 */ /* 0x000fea0003800000 */
[----:B------:R-:W3:Y:S01]  /*ef50*/  S2UR UR4, SR_CTAID.Y ;  /* 0x00000000000479c3 */ /* 0x000ee20000002600 */
[----:B------:R-:W-:Y:S02]  /*ef60*/  R2UR UR6, R16 ;  /* 0x00000000100672ca */ /* 0x000fe400000e0000 */
[----:B--2---:R-:W-:Y:S02]  /*ef70*/  SHF.R.U32.HI R0, RZ, 0x2, R4 ;  /* 0x00000002ff007819 */ /* 0x004fe40000011604 */
[----:B------:R-:W-:Y:S02]  /*ef80*/  SHF.L.U32 R3, R25, 0x4, RZ ;  /* 0x0000000419037819 */ /* 0x000fe400000006ff */
[----:B------:R-:W-:Y:S01]  /*ef90*/  LOP3.LUT R0, R0, 0x7, RZ, 0xc0, !PT ;  /* 0x0000000700007812 */ /* 0x000fe200078ec0ff */
[----:B------:R-:W2:Y:S03]  /*efa0*/  S2UR UR5, SR_CTAID.Z ;  /* 0x00000000000579c3 */ /* 0x000ea60000002700 */
[----:B------:R-:W-:-:S03]  /*efb0*/  LOP3.LUT R0, R3, 0xfffffff0, R0, 0xe2, !PT ;  /* 0xfffffff003007812 */ /* 0x000fc600078ee200 */
[----:B------:R-:W-:-:S03]  /*efc0*/  USHF.L.U32 UR8, UR6, 0x6, URZ ;  /* 0x0000000606087899 */ /* 0x000fc6000800063f */
[----:B------:R-:W-:-:S03]  /*efd0*/  ULDC.64 UR6, c[0x0][0x688] ;  /* 0x0001a20000067ab9 */ /* 0x000fc60000000a00 */
[----:B------:R-:W-:Y:S01]  /*efe0*/  IADD3 R4, R0, UR8, RZ ;  /* 0x0000000800047c10 */ /* 0x000fe2000fffe0ff */
[----:B---3--:R-:W-:-:S03]  /*eff0*/  UIMAD UR4, UR4, UR6, UR8 ;  /* 0x00000006040472a4 */ /* 0x008fc6000f8e0208 */
[----:B------:R-:W-:Y:S01]  /*f000*/  IADD3 R3, R4, 0x8, RZ ;  /* 0x0000000804037810 */ /* 0x000fe20007ffe0ff */
[----:B--2---:R-:W-:-:S03]  /*f010*/  UIMAD UR4, UR5, UR7, UR4 ;  /* 0x00000007050472a4 */ /* 0x004fc6000f8e0204 */
[----:B------:R-:W-:Y:S02]  /*f020*/  ULDC UR5, c[0x0][0x288] ;  /* 0x0000a20000057ab9 */ /* 0x000fe40000000800 */
[----:B------:R-:W-:Y:S02]  /*f030*/  ISETP.GE.U32.AND P0, PT, R4, UR5, PT ;  /* 0x0000000504007c0c */ /* 0x000fe4000bf06070 */
[----:B------:R-:W-:Y:S02]  /*f040*/  IADD3 R0, P2, R0, UR4, RZ ;  /* 0x0000000400007c10 */ /* 0x000fe4000ff5e0ff */
[----:B------:R-:W-:Y:S01]  /*f050*/  ISETP.GE.U32.AND P1, PT, R3, UR5, PT ;  /* 0x0000000503007c0c */ /* 0x000fe2000bf26070 */
[----:B------:R-:W-:Y:S01]  /*f060*/  ULDC.64 UR4, c[0x0][0x680] ;  /* 0x0001a00000047ab9 */ /* 0x000fe20000000a00 */
[----:B------:R-:W-:Y:S02]  /*f070*/  IADD3.X R3, RZ, RZ, RZ, P2, !PT ;  /* 0x000000ffff037210 */ /* 0x000fe400017fe4ff */
[----:B------:R-:W-:-:S04]  /*f080*/  LEA R4, P2, R0, UR4, 0x2 ;  /* 0x0000000400047c11 */ /* 0x000fc8000f8410ff */
[----:B------:R-:W-:-:S05]  /*f090*/  LEA.HI.X R5, R0, UR5, R3, 0x2, P2 ;  /* 0x0000000500057c11 */ /* 0x000fca00090f1403 */
[----:B------:R3:W-:Y:S04]  /*f0a0*/  @!P0 STG.E desc[UR10][R4.64], R8 ;  /* 0x0000000804008986 */ /* 0x0007e8000c10190a */
[----:B------:R3:W-:Y:S02]  /*f0b0*/  @!P1 STG.E desc[UR10][R4.64+0x20], R6 ;  /* 0x0000200604009986 */ /* 0x0007e4000c10190a */
.L_x_59:
[----:B------:R-:W-:Y:S05]  /*f0c0*/  BSYNC B0 ;  /* 0x0000000000007941 */ /* 0x000fea0003800000 */
.L_x_58:
[----:B------:R-:W-:Y:S01]  /*f0d0*/  ULDC.64 UR4, c[0x0][0x730] ;  /* 0x0001cc0000047ab9 */ /* 0x000fe20000000a00 */
[-C--:B------:R-:W-:Y:S01]  /*f0e0*/  FMUL R106, R106, R10.reuse ;  /* 0x0000000a6a6a7220 */ /* 0x080fe20000400000 */
[----:B------:R-:W-:Y:S01]  /*f0f0*/  ISETP.NE.U32.AND P0, PT, RZ, UR4, PT ;  /* 0x00000004ff007c0c */ /* 0x000fe2000bf05070 */
[-C--:B------:R-:W-:Y:S01]  /*f100*/  FMUL R107, R107, R10.reuse ;  /* 0x0000000a6b6b7220 */ /* 0x080fe20000400000 */
[-C--:B------:R-:W-:Y:S01]  /*f110*/  FMUL R110, R110, R10.reuse ;  /* 0x0000000a6e6e7220 */ /* 0x080fe20000400000 */
[-C--:B------:R-:W-:Y:S01]  /*f120*/  FMUL R111, R111, R10.reuse ;  /* 0x0000000a6f6f7220 */ /* 0x080fe20000400000 */
[----:B------:R-:W-:Y:S01]  /*f130*/  ISETP.NE.AND.EX P0, PT, RZ, UR5, PT, P0 ;  /* 0x00000005ff007c0c */ /* 0x000fe2000bf05300 */
        /* <DEDUP_REMOVED lines=12> */
[----:B------:R-:W-:Y:S06]  /*f200*/  @P0 BRA `(.L_x_60) ;  /* 0x0000000000200947 */ /* 0x000fec0003800000 */
[----:B------:R-:W-:Y:S02]  /*f210*/  ULDC.64 UR4, c[0x0][0x728] ;  /* 0x0001ca0000047ab9 */ /* 0x000fe40000000a00 */
[----:B------:R-:W-:-:S04]  /*f220*/  ISETP.NE.U32.AND P0, PT, RZ, UR4, PT ;  /* 0x00000004ff007c0c */ /* 0x000fc8000bf05070 */
[----:B------:R-:W-:-:S13]  /*f230*/  ISETP.NE.AND.EX P0, PT, RZ, UR5, PT, P0 ;  /* 0x00000005ff007c0c */ /* 0x000fda000bf05300 */
[----:B------:R-:W-:Y:S05]  /*f240*/  @!P0 BRA `(.L_x_61) ;  /* 0x00000000000c8947 */ /* 0x000fea0003800000 */
[----:B--23--:R-:W2:Y:S02]  /*f250*/  LDC.64 R4, c[0x0][0x728] ;  /* 0x0001ca00ff047b82 */ /* 0x00cea40000000a00 */
[----:B--2---:R2:W5:Y:S01]  /*f260*/  LDG.E R19, desc[UR10][R4.64] ;  /* 0x0000000a04137981 */ /* 0x004562000c1e1900 */
[----:B------:R-:W-:Y:S05]  /*f270*/  BRA `(.L_x_60) ;  /* 0x0000000000047947 */ /* 0x000fea0003800000 */
.L_x_61:
[----:B------:R-:W4:Y:S02]  /*f280*/  LDC R19, c[0x0][0x720] ;  /* 0x0001c800ff137b82 */ /* 0x000f240000000800 */
.L_x_60:
[----:B--2---:R-:W-:-:S04]  /*f290*/  MOV R0, RZ ;  /* 0x000000ff00007202 */ /* 0x004fc80000000f00 */
[----:B------:R-:W-:-:S13]  /*f2a0*/  LOP3.LUT P0, RZ, R0, 0x1bf, RZ, 0xc0, !PT ;  /* 0x000001bf00ff7812 */ /* 0x000fda000780c0ff */
[----:B------:R-:W-:Y:S05]  /*f2b0*/  @!P0 BRA `(.L_x_62) ;  /* 0x0000000000408947 */ /* 0x000fea0003800000 */
[----:B-1----:R-:W-:Y:S01]  /*f2c0*/  MOV R14, 0x0 ;  /* 0x00000000000e7802 */ /* 0x002fe20000000f00 */
[----:B------:R-:W-:Y:S01]  /*f2d0*/  ULDC.64 UR4, c[0x4][0x70] ;  /* 0x01001c0000047ab9 */ /* 0x000fe20000000a00 */
[----:B------:R-:W-:Y:S01]  /*f2e0*/  ULDC.64 UR6, c[0x4][0x8] ;  /* 0x0100020000067ab9 */ /* 0x000fe20000000a00 */
[----:B---3--:R-:W-:Y:S02]  /*f2f0*/  MOV R4, UR4 ;  /* 0x0000000400047c02 */ /* 0x008fe40008000f00 */
[----:B------:R-:W-:Y:S01]  /*f300*/  MOV R5, UR5 ;  /* 0x0000000500057c02 */ /* 0x000fe20008000f00 */
[----:B------:R-:W1:Y:S01]  /*f310*/  LDC.64 R14, c[0x4][R14] ;  /* 0x010000000e0e7b82 */ /* 0x000e620000000a00 */
[----:B------:R-:W-:Y:S01]  /*f320*/  ULDC.64 UR4, c[0x4][0x78] ;  /* 0x01001e0000047ab9 */ /* 0x000fe20000000a00 */
[----:B------:R-:W-:Y:S02]  /*f330*/  MOV R10, UR6 ;  /* 0x00000006000a7c02 */ /* 0x000fe40008000f00 */
[----:B------:R-:W-:-:S02]  /*f340*/  MOV R6, UR4 ;  /* 0x0000000400067c02 */ /* 0x000fc40008000f00 */
[----:B------:R-:W-:Y:S02]  /*f350*/  MOV R7, UR5 ;  /* 0x0000000500077c02 */ /* 0x000fe40008000f00 */
[----:B------:R-:W-:Y:S02]  /*f360*/  MOV R11, UR7 ;  /* 0x00000007000b7c02 */ /* 0x000fe40008000f00 */
[----:B------:R-:W-:Y:S02]  /*f370*/  MOV R8, 0x70 ;  /* 0x0000007000087802 */ /* 0x000fe40000000f00 */
[----:B------:R-:W-:Y:S02]  /*f380*/  MOV R12, 0x1 ;  /* 0x00000001000c7802 */ /* 0x000fe40000000f00 */
[----:B------:R-:W-:-:S07]  /*f390*/  MOV R13, RZ ;  /* 0x000000ff000d7202 */ /* 0x000fce0000000f00 */
[----:B------:R-:W-:-:S07]  /*f3a0*/  LEPC R20, `(.L_x_62) ;  /* 0x000000001014794e */ /* 0x000fce0000000000 */
[----:B-1--45:R-:W-:Y:S05]  /*f3b0*/  CALL.ABS.NOINC R14 ;  /* 0x000000000e007343 */ /* 0x032fea0003c00000 */
.L_x_62:
[----:B------:R-:W-:Y:S02]  /*f3c0*/  R2UR UR4, R2 ;  /* 0x00000000020472ca */ /* 0x000fe400000e0000 */
[----:B------:R-:W-:-:S11]  /*f3d0*/  MOV R17, UR61 ;  /* 0x0000003d00117c02 */ /* 0x000fd60008000f00 */
[----:B------:R-:W-:-:S05]  /*f3e0*/  MOV R0, UR4 ;  /* 0x0000000400007c02 */ /* 0x000fca0008000f00 */
[----:B------:R-:W-:-:S05]  /*f3f0*/  IMAD R17, R0, 0x2200, R17 ;  /* 0x0000220000117824 */ /* 0x000fca00078e0211 */
[----:B------:R-:W-:-:S04]  /*f400*/  IADD3 R18, R17, -0x2200, RZ ;  /* 0xffffde0011127810 */ /* 0x000fc80007ffe0ff */
        /* <DEDUP_REMOVED lines=18> */
.L_x_63:
[----:B---3--:R-:W2:Y:S01]  /*f530*/  S2R R5, SR_TID.X ;  /* 0x0000000000057919 */ /* 0x008ea20000002100 */
[----:B------:R-:W-:Y:S01]  /*f540*/  ULDC.64 UR4, c[0x0][0x730] ;  /* 0x0001cc0000047ab9 */ /* 0x000fe20000000a00 */
[----:B------:R-:W-:Y:S02]  /*f550*/  IADD3 R23, R23, 0x1f, RZ ;  /* 0x0000001f17177810 */ /* 0x000fe40007ffe0ff */
[----:B------:R-:W-:Y:S02]  /*f560*/  ISETP.NE.U32.AND P0, PT, RZ, UR4, PT ;  /* 0x00000004ff007c0c */ /* 0x000fe4000bf05070 */
[----:B------:R-:W-:Y:S02]  /*f570*/  ISETP.GT.U32.AND P1, PT, R23, 0x3e, PT ;  /* 0x0000003e1700780c */ /* 0x000fe40003f24070 */
[----:B------:R-:W-:-:S13]  /*f580*/  ISETP.NE.AND.EX P0, PT, RZ, UR5, PT, P0 ;  /* 0x00000005ff007c0c */ /* 0x000fda000bf05300 */
[----:B----45:R-:W3:Y:S01]  /*f590*/  @P0 LDC R19, c[0x0][0x720] ;  /* 0x0001c800ff130b82 */ /* 0x030ee20000000800 */
[----:B--2---:R-:W-:Y:S02]  /*f5a0*/  SHF.L.U32 R0, R5, 0x5, RZ ;  /* 0x0000000505007819 */ /* 0x004fe400000006ff */
[----:B------:R-:W-:Y:S02]  /*f5b0*/  SHF.R.U32.HI R4, RZ, 0x1, R5 ;  /* 0x00000001ff047819 */ /* 0x000fe40000011605 */
[C---:B------:R-:W-:Y:S02]  /*f5c0*/  LOP3.LUT R3, R0.reuse, 0xc0, RZ, 0xc0, !PT ;  /* 0x000000c000037812 */ /* 0x040fe400078ec0ff */
[----:B------:R-:W-:Y:S02]  /*f5d0*/  LOP3.LUT R6, R0, 0x20, RZ, 0xc0, !PT ;  /* 0x0000002000067812 */ /* 0x000fe400078ec0ff */
[----:B------:R-:W-:Y:S02]  /*f5e0*/  LOP3.LUT R3, R3, 0x8, R4, 0xf8, !PT ;  /* 0x0000000803037812 */ /* 0x000fe400078ef804 */
[----:B------:R-:W-:-:S02]  /*f5f0*/  SHF.L.U32 R4, R5, 0x2, RZ ;  /* 0x0000000205047819 */ /* 0x000fc400000006ff */
[----:B------:R-:W-:Y:S01]  /*f600*/  LEA R6, R25, R6, 0x9 ;  /* 0x0000000619067211 */ /* 0x000fe200078e48ff */
[-C--:B---3--:R-:W-:Y:S01]  /*f610*/  FMUL R11, R198, R19.reuse ;  /* 0x00000013c60b7220 */ /* 0x088fe20000400000 */
[----:B------:R-:W-:Y:S01]  /*f620*/  LOP3.LUT R3, R3, 0x18, R4, 0x78, !PT ;  /* 0x0000001803037812 */ /* 0x000fe200078e7804 */
[-C--:B------:R-:W-:Y:S01]  /*f630*/  FMUL R26, R26, R19.reuse ;  /* 0x000000131a1a7220 */ /* 0x080fe20000400000 */
[----:B------:R-:W-:Y:S01]  /*f640*/  LOP3.LUT R0, R0, 0x100, RZ, 0xc0, !PT ;  /* 0x0000010000007812 */ /* 0x000fe200078ec0ff */
[-C--:B------:R-:W-:Y:S01]  /*f650*/  FMUL R4, R184, R19.reuse ;  /* 0x00000013b8047220 */ /* 0x080fe20000400000 */
[----:B------:R-:W-:Y:S01]  /*f660*/  LOP3.LUT P0, RZ, R5, 0x4, RZ, 0xc0, !PT ;  /* 0x0000000405ff7812 */ /* 0x000fe2000780c0ff */
[-C--:B------:R-:W-:Y:S01]  /*f670*/  FMUL R185, R185, R19.reuse ;  /* 0x00000013b9b97220 */ /* 0x080fe20000400000 */
[----:B------:R-:W-:Y:S01]  /*f680*/  IADD3 R0, R3, R6, R0 ;  /* 0x0000000603007210 */ /* 0x000fe20007ffe000 */
        /* <DEDUP_REMOVED lines=12> */
[----:B------:R-:W-:Y:S01]  /*f750*/  MOV R3, 0x10 ;  /* 0x0000001000037802 */ /* 0x000fe20000000f00 */
[-C--:B------:R-:W-:Y:S01]  /*f760*/  FMUL R12, R169, R19.reuse ;  /* 0x00000013a90c7220 */ /* 0x080fe20000400000 */
[----:B------:R-:W-:Y:S01]  /*f770*/  LEA R18, R0, R18, 0x1 ;  /* 0x0000001200127211 */ /* 0x000fe200078e08ff */
[----:B------:R-:W-:Y:S01]  /*f780*/  FMUL R13, R168, R19 ;  /* 0x00000013a80d7220 */ /* 0x000fe20000400000 */
[----:B------:R-:W-:Y:S01]  /*f790*/  F2FP.F16.F32.PACK_AB R11, R26, R11 ;  /* 0x0000000b1a0b723e */ /* 0x000fe200000000ff */
[-C--:B------:R-:W-:Y:S01]  /*f7a0*/  FMUL R24, R24, R19.reuse ;  /* 0x0000001318187220 */ /* 0x080fe20000400000 */
[-C--:B------:R-:W-:Y:S01]  /*f7b0*/  FMUL R15, R170, R19.reuse ;  /* 0x00000013aa0f7220 */ /* 0x080fe20000400000 */
[-C--:B-1----:R-:W-:Y:S01]  /*f7c0*/  FMUL R14, R173, R19.reuse ;  /* 0x00000013ad0e7220 */ /* 0x082fe20000400000 */
        /* <DEDUP_REMOVED lines=98> */
[----:B------:R-:W-:Y:S02]  /*fdf0*/  SEL R3, R3, 0xfffffff0, !P0 ;  /* 0xfffffff003037807 */ /* 0x000fe40004000000 */
[----:B------:R-:W-:Y:S01]  /*fe00*/  IADD3 R26, R18, 0x1000, RZ ;  /* 0x00001000121a7810 */ /* 0x000fe20007ffe0ff */
[----:B------:R-:W-:Y:S06]  /*fe10*/  @P1 BRA `(.L_x_64) ;  /* 0x0000000000041947 */ /* 0x000fec0003800000 */
[----:B------:R-:W-:-:S04]  /*fe20*/  DEPBAR.LE SB0, 0x1 ;  /* 0x000080400000791a */ /* 0x000fc80000000000 */
.L_x_64:
[----:B------:R-:W-:Y:S05]  /*fe30*/  WARPSYNC.ALL ;  /* 0x0000000000007948 */ /* 0x000fea0003800000 */
[----:B------:R-:W-:Y:S01]  /*fe40*/  BAR.SYNC.DEFER_BLOCKING 0x1, 0x80 ;  /* 0x0042000000007b1d */ /* 0x000fe20000010000 */
[----:B------:R-:W-:Y:S02]  /*fe50*/  LEA R0, R0, R17, 0x1 ;  /* 0x0000001100007211 */ /* 0x000fe400078e08ff */
[C---:B------:R-:W-:Y:S02]  /*fe60*/  LEA R26, R3.reuse, R26, 0x1 ;  /* 0x0000001a031a7211 */ /* 0x040fe400078e08ff */
[----:B------:R-:W-:Y:S01]  /*fe70*/  LEA R3, R3, R18, 0x1 ;  /* 0x0000001203037211 */ /* 0x000fe200078e08ff */
[----:B------:R-:W-:Y:S01]  /*fe80*/  BSSY B0, `(.L_x_65) ;  /* 0x0000020000007945 */ /* 0x000fe20003800000 */
        /* <DEDUP_REMOVED lines=8> */
[----:B------:R1:W-:Y:S04]  /*ff10*/  STSM.16.M88.4 [R0+-0x2200], R4 ;  /* 0xffde000400007844 */ /* 0x0003e80000000200 */
[----:B------:R1:W-:Y:S01]  /*ff20*/  STSM.16.M88.4 [R3], R8 ;  /* 0x0000000803007844 */ /* 0x0003e20000000200 */
[----:B------:R-:W-:Y:S01]  /*ff30*/  @!PT LDS RZ, [RZ] ;  /* 0x00000000fffff984 */ /* 0x000fe20000000800 */
[----:B------:R-:W-:Y:S01]  /*ff40*/  @!PT LDS RZ, [RZ] ;  /* 0x00000000fffff984 */ /* 0x000fe20000000800 */
[----:B------:R-:W-:Y:S01]  /*ff50*/  @!PT LDS RZ, [RZ] ;  /* 0x00000000fffff984 */ /* 0x000fe20000000800 */
[----:B------:R-:W-:Y:S01]  /*ff60*/  @!PT LDS RZ, [RZ] ;  /* 0x00000000fffff984 */ /* 0x000fe20000000800 */
[----:B------:R2:W-:Y:S06]  /*ff70*/  MEMBAR.ALL.CTA ;  /* 0x0000000000007992 */ /* 0x0005ec0000008000 */
[----:B--2---:R-:W2:Y:S02]  /*ff80*/  FENCE.VIEW.ASYNC.S ;  /* 0x00000000000073c6 */ /* 0x004ea40000000000 */
[----:B--2---:R-:W-:Y:S06]  /*ff90*/  BAR.SYNC.DEFER_BLOCKING 0x1, 0x80 ;  /* 0x0042000000007b1d */ /* 0x004fec0000010000 */
[----:B------:R-:W-:Y:S05]  /*ffa0*/  @P1 BRA `(.L_x_66) ;  /* 0x0000000000341947 */ /* 0x000fea0003800000 */
[----:B------:R-:W-:Y:S01]  /*ffb0*/  S2UR UR12, SR_CTAID.Z ;  /* 0x00000000000c79c3 */ /* 0x000fe20000002700 */
[----:B------:R-:W-:Y:S01]  /*ffc0*/  R2UR UR6, R16 ;  /* 0x00000000100672ca */ /* 0x000fe200000e0000 */
[----:B------:R-:W-:Y:S01]  /*ffd0*/  ULDC.64 UR4, c[0x0][0x198] ;  /* 0x0000660000047ab9 */ /* 0x000fe20000000a00 */
[----:B------:R-:W-:Y:S01]  /*ffe0*/  R2UR UR8, R17 ;  /* 0x00000000110872ca */ /* 0x000fe200000e0000 */
[----:B------:R-:W-:Y:S01]  /*fff0*/  UIADD3 UR4, UP0, UR4, 0x670, URZ ;  /* 0x0000067004047890 */ /* 0x000fe2000ff1e03f */
[----:B------:R-:W-:-:S03]  /*10000*/  UMOV UR9, URZ ;  /* 0x0000003f00097c82 */ /* 0x000fc60008000000 */
[----:B------:R-:W2:Y:S01]  /*10010*/  S2UR UR11, SR_CTAID.Y ;  /* 0x00000000000b79c3 */ /* 0x000ea20000002600 */
[----:B------:R-:W-:-:S05]  /*10020*/  UIADD3.X UR5, URZ, UR5, URZ, UP0, !UPT ;  /* 0x000000053f057290 */ /* 0x000fca00087fe43f */
[----:B------:R-:W-:Y:S02]  /*10030*/  USHF.L.U32 UR10, UR6, 0x6, URZ ;  /* 0x00000006060a7899 */ /* 0x000fe4000800063f */
[----:B------:R-:W-:-:S09]  /*10040*/  UIADD3 UR8, UR8, -0x2200, URZ ;  /* 0xffffde0008087890 */ /* 0x000fd2000fffe03f */
[----:B--2---:R2:W-:Y:S01]  /*10050*/  UTMASTG.4D [UR8], [UR4] ;  /* 0x00000008040073b5 */ /* 0x0045e20008018000 */
[----:B------:R0:W-:Y:S01]  /*10060*/  UTMACMDFLUSH ;  /* 0x00000000000079b7 */ /* 0x0001e20000000000 */
[----:B--2---:R-:W-:-:S04]  /*10070*/  DEPBAR.LE SB0, 0x1 ;  /* 0x000080400000791a */ /* 0x004fc80000000000 */
.L_x_66:
[----:B------:R-:W-:Y:S05]  /*10080*/  BSYNC B0 ;  /* 0x0000000000007941 */ /* 0x000fea0003800000 */
.L_x_65:
[----:B------:R-:W-:Y:S01]  /*10090*/  BAR.SYNC.DEFER_BLOCKING 0x1, 0x80 ;  /* 0x0042000000007b1d */ /* 0x000fe20000010000 */
[----:B-1----:R-:W-:Y:S02]  /*100a0*/  F2FP.F16.F32.PACK_AB R4, R153, R152 ;  /* 0x000000989904723e */ /* 0x002fe400000000ff */
[----:B------:R-:W-:Y:S02]  /*100b0*/  F2FP.F16.F32.PACK_AB R5, R155, R154 ;  /* 0x0000009a9b05723e */ /* 0x000fe400000000ff */
[----:B------:R-:W-:Y:S01]  /*100c0*/  F2FP.F16.F32.PACK_AB R6, R157, R156 ;  /* 0x0000009c9d06723e */ /* 0x000fe200000000ff */
[----:B------:R-:W-:Y:S01]  /*100d0*/  BSSY B0, `(.L_x_67) ;  /* 0x000001d000007945 */ /* 0x000fe20003800000 */
[----:B------:R-:W-:Y:S02]  /*100e0*/  F2FP.F16.F32.PACK_AB R7, R159, R158 ;  /* 0x0000009e9f07723e */ /* 0x000fe400000000ff */
[----:B------:R-:W-:Y:S02]  /*100f0*/  F2FP.F16.F32.PACK_AB R8, R161, R160 ;  /* 0x000000a0a108723e */ /* 0x000fe400000000ff */
[----:B------:R-:W-:-:S02]  /*10100*/  F2FP.F16.F32.PACK_AB R9, R163, R162 ;  /* 0x000000a2a309723e */ /* 0x000fc400000000ff */
[----:B------:R-:W-:Y:S02]  /*10110*/  F2FP.F16.F32.PACK_AB R10, R165, R164 ;  /* 0x000000a4a50a723e */ /* 0x000fe400000000ff */
[----:B------:R-:W-:Y:S01]  /*10120*/  F2FP.F16.F32.PACK_AB R11, R167, R166 ;  /* 0x000000a6a70b723e */ /* 0x000fe200000000ff */
[----:B------:R1:W-:Y:S04]  /*10130*/  STSM.16.M88.4 [R18+0x1000], R12 ;  /* 0x0010000c12007844 */ /* 0x0003e80000000200 */
[----:B------:R1:W-:Y:S01]  /*10140*/  STSM.16.M88.4 [R3+0x1000], R20 ;  /* 0x0010001403007844 */ /* 0x0003e20000000200 */
        /* <DEDUP_REMOVED lines=13> */
[----:B------:R-:W-:-:S03]  /*10220*/  UMOV UR9, 0x20 ;  /* 0x0000002000097882 */ /* 0x000fc60000000000 */
[----:B------:R-:W2:Y:S01]  /*10230*/  S2UR UR11, SR_CTAID.Y ;  /* 0x00000000000b79c3 */ /* 0x000ea20000002600 */
[----:B------:R-:W-:-:S05]  /*10240*/  UIADD3.X UR5, URZ, UR5, URZ, UP0, !UPT ;  /* 0x000000053f057290 */ /* 0x000fca00087fe43f */
[----:B------:R-:W-:Y:S02]  /*10250*/  USHF.L.U32 UR10, UR6, 0x6, URZ ;  /* 0x00000006060a7899 */ /* 0x000fe4000800063f */
[----:B------:R-:W-:-:S09]  /*10260*/  UIADD3 UR8, UR8, -0x1200, URZ ;  /* 0xffffee0008087890 */ /* 0x000fd2000fffe03f */
[----:B--2---:R2:W-:Y:S01]  /*10270*/  UTMASTG.4D [UR8], [UR4] ;  /* 0x00000008040073b5 */ /* 0x0045e20008018000 */
[----:B------:R0:W-:Y:S01]  /*10280*/  UTMACMDFLUSH ;  /* 0x00000000000079b7 */ /* 0x0001e20000000000 */
[----:B--2---:R-:W-:-:S04]  /*10290*/  DEPBAR.LE SB0, 0x1 ;  /* 0x000080400000791a */ /* 0x004fc80000000000 */
.L_x_68:
[----:B------:R-:W-:Y:S05]  /*102a0*/  BSYNC B0 ;  /* 0x0000000000007941 */ /* 0x000fea0003800000 */
.L_x_67:
        /* <DEDUP_REMOVED lines=10> */
[----:B------:R1:W-:Y:S04]  /*10350*/  STSM.16.M88.4 [R18], R4 ;  /* 0x0000000412007844 */ /* 0x0003e80000000200 */
        /* <DEDUP_REMOVED lines=22> */
.L_x_70:
[----:B------:R-:W-:Y:S05]  /*104c0*/  BSYNC B0 ;  /* 0x0000000000007941 */ /* 0x000fea0003800000 */
.L_x_69:
[----:B------:R-:W-:Y:S01]  /*104d0*/  BAR.SYNC.DEFER_BLOCKING 0x1, 0x80 ;  /* 0x0042000000007b1d */ /* 0x000fe20000010000 */
[----:B------:R-:W-:Y:S02]  /*104e0*/  F2FP.F16.F32.PACK_AB R120, R121, R120 ;  /* 0x000000787978723e */ /* 0x000fe400000000ff */
        /* <DEDUP_REMOVED lines=9> */
[----:B------:R2:W-:Y:S01]  /*10580*/  STSM.16.M88.4 [R26], R20 ;  /* 0x000000141a007844 */ /* 0x0005e20000000200 */
[----:B------:R-:W-:Y:S01]  /*10590*/  @!PT LDS RZ, [RZ] ;  /* 0x00000000fffff984 */ /* 0x000fe20000000800 */
[----:B------:R-:W-:Y:S01]  /*105a0*/  @!PT LDS RZ, [RZ] ;  /* 0x00000000fffff984 */ /* 0x000fe20000000800 */
[----:B------:R-:W-:Y:S01]  /*105b0*/  @!PT LDS RZ, [RZ] ;  /* 0x00000000fffff984 */ /* 0x000fe20000000800 */
[----:B------:R-:W-:Y:S01]  /*105c0*/  @!PT LDS RZ, [RZ] ;  /* 0x00000000fffff984 */ /* 0x000fe20000000800 */
[----:B------:R3:W-:Y:S06]  /*105d0*/  MEMBAR.ALL.CTA ;  /* 0x0000000000007992 */ /* 0x0007ec0000008000 */
[----:B---3--:R-:W3:Y:S02]  /*105e0*/  FENCE.VIEW.ASYNC.S ;  /* 0x00000000000073c6 */ /* 0x008ee40000000000 */
[----:B---3--:R-:W-:Y:S06]  /*105f0*/  BAR.SYNC.DEFER_BLOCKING 0x1, 0x80 ;  /* 0x0042000000007b1d */ /* 0x008fec0000010000 */
[----:B------:R-:W-:Y:S05]  /*10600*/  @P1 BRA `(.L_x_72) ;  /* 0x0000000000341947 */ /* 0x000fea0003800000 */
[----:B------:R-:W-:Y:S01]  /*10610*/  S2UR UR12, SR_CTAID.Z ;  /* 0x00000000000c79c3 */ /* 0x000fe20000002700 */
[----:B------:R-:W-:Y:S01]  /*10620*/  R2UR UR6, R16 ;  /* 0x00000000100672ca */ /* 0x000fe200000e0000 */
[----:B------:R-:W-:Y:S01]  /*10630*/  ULDC.64 UR4, c[0x0][0x198] ;  /* 0x0000660000047ab9 */ /* 0x000fe20000000a00 */
[----:B------:R-:W-:Y:S01]  /*10640*/  R2UR UR8, R17 ;  /* 0x00000000110872ca */ /* 0x000fe200000e0000 */
[----:B------:R-:W-:Y:S01]  /*10650*/  UIADD3 UR4, UP0, UR4, 0x670, URZ ;  /* 0x0000067004047890 */ /* 0x000fe2000ff1e03f */
[----:B------:R-:W-:-:S03]  /*10660*/  UMOV UR9, 0x60 ;  /* 0x0000006000097882 */ /* 0x000fc60000000000 */
[----:B------:R-:W3:Y:S01]  /*10670*/  S2UR UR11, SR_CTAID.Y ;  /* 0x00000000000b79c3 */ /* 0x000ee20000002600 */
[----:B------:R-:W-:-:S05]  /*10680*/  UIADD3.X UR5, URZ, UR5, URZ, UP0, !UPT ;  /* 0x000000053f057290 */ /* 0x000fca00087fe43f */
[----:B------:R-:W-:Y:S02]  /*10690*/  USHF.L.U32 UR10, UR6, 0x6, URZ ;  /* 0x00000006060a7899 */ /* 0x000fe4000800063f */
[----:B------:R-:W-:-:S09]  /*106a0*/  UIADD3 UR8, UR8, -0x1200, URZ ;  /* 0xffffee0008087890 */ /* 0x000fd2000fffe03f */
[----:B---3--:R3:W-:Y:S01]  /*106b0*/  UTMASTG.4D [UR8], [UR4] ;  /* 0x00000008040073b5 */ /* 0x0087e20008018000 */
[----:B------:R0:W-:Y:S01]  /*106c0*/  UTMACMDFLUSH ;  /* 0x00000000000079b7 */ /* 0x0001e20000000000 */
[----:B---3--:R-:W-:-:S04]  /*106d0*/  DEPBAR.LE SB0, 0x1 ;  /* 0x000080400000791a */ /* 0x008fc80000000000 */
.L_x_72:
[----:B------:R-:W-:Y:S05]  /*106e0*/  BSYNC B0 ;  /* 0x0000000000007941 */ /* 0x000fea0003800000 */
.L_x_71:
        /* <DEDUP_REMOVED lines=17> */
[----:B----4-:R-:W4:Y:S02]  /*10800*/  FENCE.VIEW.ASYNC.S ;  /* 0x00000000000073c6 */ /* 0x010f240000000000 */
[----:B----4-:R-:W-:Y:S06]  /*10810*/  BAR.SYNC.DEFER_BLOCKING 0x1, 0x80 ;  /* 0x0042000000007b1d */ /* 0x010fec0000010000 */
[----:B------:R-:W-:Y:S05]  /*10820*/  @P1 BRA `(.L_x_74) ;  /* 0x0000000000341947 */ /* 0x000fea0003800000 */
[----:B------:R-:W-:Y:S01]  /*10830*/  S2UR UR12, SR_CTAID.Z ;  /* 0x00000000000c79c3 */ /* 0x000fe20000002700 */
[----:B------:R-:W-:Y:S01]  /*10840*/  R2UR UR6, R16 ;  /* 0x00000000100672ca */ /* 0x000fe200000e0000 */
[----:B------:R-:W-:Y:S01]  /*10850*/  ULDC.64 UR4, c[0x0][0x198] ;  /* 0x0000660000047ab9 */ /* 0x000fe20000000a00 */
[----:B------:R-:W-:Y:S01]  /*10860*/  R2UR UR8, R17 ;  /* 0x00000000110872ca */ /* 0x000fe200000e0000 */
[----:B------:R-:W-:Y:S01]  /*10870*/  UIADD3 UR4, UP0, UR4, 0x670, URZ ;  /* 0x0000067004047890 */ /* 0x000fe2000ff1e03f */
[----:B------:R-:W-:-:S03]  /*10880*/  UMOV UR9, 0x80 ;  /* 0x0000008000097882 */ /* 0x000fc60000000000 */
[----:B------:R-:W4:Y:S01]  /*10890*/  S2UR UR11, SR_CTAID.Y ;  /* 0x00000000000b79c3 */ /* 0x000f220000002600 */
[----:B------:R-:W-:-:S05]  /*108a0*/  UIADD3.X UR5, URZ, UR5, URZ, UP0, !UPT ;  /* 0x000000053f057290 */ /* 0x000fca00087fe43f */
[----:B------:R-:W-:Y:S02]  /*108b0*/  USHF.L.U32 UR10, UR6, 0x6, URZ ;  /* 0x00000006060a7899 */ /* 0x000fe4000800063f */
[----:B------:R-:W-:-:S09]  /*108c0*/  UIADD3 UR8, UR8, -0x2200, URZ ;  /* 0xffffde0008087890 */ /* 0x000fd2000fffe03f */
[----:B----4-:R4:W-:Y:S01]  /*108d0*/  UTMASTG.4D [UR8], [UR4] ;  /* 0x00000008040073b5 */ /* 0x0109e20008018000 */
[----:B------:R0:W-:Y:S01]  /*108e0*/  UTMACMDFLUSH ;  /* 0x00000000000079b7 */ /* 0x0001e20000000000 */
[----:B----4-:R-:W-:-:S04]  /*108f0*/  DEPBAR.LE SB0, 0x1 ;  /* 0x000080400000791a */ /* 0x010fc80000000000 */
.L_x_74:
[----:B------:R-:W-:Y:S05]  /*10900*/  BSYNC B0 ;  /* 0x0000000000007941 */ /* 0x000fea0003800000 */
.L_x_73:
        /* <DEDUP_REMOVED lines=17> */
[----:B-----5:R-:W5:Y:S02]  /*10a20*/  FENCE.VIEW.ASYNC.S ;  /* 0x00000000000073c6 */ /* 0x020f640000000000 */
[----:B-----5:R-:W-:Y:S06]  /*10a30*/  BAR.SYNC.DEFER_BLOCKING 0x1, 0x80 ;  /* 0x0042000000007b1d */ /* 0x020fec0000010000 */
[----:B------:R-:W-:Y:S05]  /*10a40*/  @P1 BRA `(.L_x_76) ;  /* 0x0000000000341947 */ /* 0x000fea0003800000 */
[----:B------:R-:W-:Y:S01]  /*10a50*/  S2UR UR12, SR_CTAID.Z ;  /* 0x00000000000c79c3 */ /* 0x000fe20000002700 */
[----:B------:R-:W-:Y:S01]  /*10a60*/  R2UR UR6, R16 ;  /* 0x00000000100672ca */ /* 0x000fe200000e0000 */
[----:B------:R-:W-:Y:S01]  /*10a70*/  ULDC.64 UR4, c[0x0][0x198] ;  /* 0x0000660000047ab9 */ /* 0x000fe20000000a00 */
[----:B------:R-:W-:Y:S01]  /*10a80*/  R2UR UR8, R17 ;  /* 0x00000000110872ca */ /* 0x000fe200000e0000 */
[----:B------:R-:W-:Y:S01]  /*10a90*/  UIADD3 UR4, UP0, UR4, 0x670, URZ ;  /* 0x0000067004047890 */ /* 0x000fe2000ff1e03f */
[----:B------:R-:W-:-:S03]  /*10aa0*/  UMOV UR9, 0xa0 ;  /* 0x000000a000097882 */ /* 0x000fc60000000000 */
[----:B------:R-:W5:Y:S01]  /*10ab0*/  S2UR UR11, SR_CTAID.Y ;  /* 0x00000000000b79c3 */ /* 0x000f620000002600 */
[----:B------:R-:W-:-:S05]  /*10ac0*/  UIADD3.X UR5, URZ, UR5, URZ, UP0, !UPT ;  /* 0x000000053f057290 */ /* 0x000fca00087fe43f */
[----:B------:R-:W-:Y:S02]  /*10ad0*/  USHF.L.U32 UR10, UR6, 0x6, URZ ;  /* 0x00000006060a7899 */ /* 0x000fe4000800063f */
[----:B------:R-:W-:-:S09]  /*10ae0*/  UIADD3 UR8, UR8, -0x1200, URZ ;  /* 0xffffee0008087890 */ /* 0x000fd2000fffe03f */
[----:B-----5:R1:W-:Y:S01]  /*10af0*/  UTMASTG.4D [UR8], [UR4] ;  /* 0x00000008040073b5 */ /* 0x0203e20008018000 */
[----:B------:R0:W-:Y:S01]  /*10b00*/  UTMACMDFLUSH ;  /* 0x00000000000079b7 */ /* 0x0001e20000000000 */
[----:B-1----:R-:W-:-:S04]  /*10b10*/  DEPBAR.LE SB0, 0x1 ;  /* 0x000080400000791a */ /* 0x002fc80000000000 */
.L_x_76:
[----:B------:R-:W-:Y:S05]  /*10b20*/  BSYNC B0 ;  /* 0x0000000000007941 */ /* 0x000fea0003800000 */
.L_x_75:
[----:B------:R-:W-:Y:S06]  /*10b30*/  BAR.SYNC.DEFER_BLOCKING 0x1, 0x80 ;  /* 0x0042000000007b1d */ /* 0x000fec0000010000 */
[----:B------:R-:W-:Y:S01]  /*10b40*/  BSSY B0, `(.L_x_77) ;  /* 0x0000017000007945 */ /* 0x000fe20003800000 */
[----:B------:R1:W-:Y:S04]  /*10b50*/  STSM.16.M88.4 [R18], R88 ;  /* 0x0000005812007844 */ /* 0x0003e80000000200 */
        /* <DEDUP_REMOVED lines=19> */
[----:B-----5:R1:W-:Y:S02]  /*10c90*/  UTMASTG.4D [UR8], [UR4] ;  /* 0x00000008040073b5 */ /* 0x0203e40008018000 */
[----:B-1----:R0:W-:Y:S02]  /*10ca0*/  UTMACMDFLUSH ;  /* 0x00000000000079b7 */ /* 0x0021e40000000000 */
.L_x_78:
[----:B------:R-:W-:Y:S05]  /*10cb0*/  BSYNC B0 ;  /* 0x0000000000007941 */ /* 0x000fea0003800000 */
.L_x_77:
[----:B------:R-:W-:Y:S01]  /*10cc0*/  R2UR UR4, R2 ;  /* 0x00000000020472ca */ /* 0x000fe200000e0000 */
[----:B------:R-:W-:-:S12]  /*10cd0*/  DEPBAR.LE SB0, 0x0 ;  /* 0x000080000000791a */ /* 0x000fd80000000000 */
[----:B------:R-:W-:-:S04]  /*10ce0*/  UIADD3 UR4, UR4, -0x1, URZ ;  /* 0xffffffff04047890 */ /* 0x000fc8000fffe03f */
[----:B------:R-:W-:-:S04]  /*10cf0*/  USHF.L.U32 UR4, UR4, 0x3, URZ ;  /* 0x0000000304047899 */ /* 0x000fc8000800063f */
[----:B------:R-:W-:-:S04]  /*10d00*/  ULOP3.LUT UR4, UR4, 0x8, URZ, 0xe2, !UPT ;  /* 0x0000000804047892 */ /* 0x000fc8000f8ee23f */
[----:B------:R-:W-:-:S06]  /*10d10*/  ULOP3.LUT UR4, UR4, 0x18, URZ, 0x3c, !UPT ;  /* 0x0000001804047892 */ /* 0x000fcc000f8e3c3f */
[----:B------:R-:W-:-:S04]  /*10d20*/  MOV R0, UR4 ;  /* 0x0000000400007c02 */ /* 0x000fc80008000f00 */
[----:B------:R-:W-:Y:S01]  /*10d30*/  SYNCS.ARRIVE.TRANS64.A1T0 RZ, [R0+UR61+0x54090], RZ ;  /* 0x054090ff00ff79a7 */ /* 0x000fe2000810003d */
[----:B------:R-:W-:Y:S05]  /*10d40*/  EXIT ;  /* 0x000000000000794d */ /* 0x000fea0003800000 */
.L_x_6:
[----:B------:R-:W-:-:S08]  /*10d50*/  UISETP.NE.AND UP0, UPT, UR8, 0x1, UPT ;  /* 0x000000010800788c */ /* 0x000fd0000bf05270 */
[----:B------:R-:W1:-:S00]  /*10d60*/  USETMAXREG.DEALLOC.CTAPOOL 0x18 ;  /* 0x00000018000079c8 */ /* 0x000e4000080e0500 */
[----:B------:R-:W-:-:S13]  /*10d70*/  PLOP3.LUT P0, PT, PT, PT, UP0, 0x80, 0x0 ;  /* 0x000000000000781c */ /* 0x000fda0003f0f008 */
[----:B------:R-:W-:Y:S05]  /*10d80*/  @P0 EXIT ;  /* 0x000000000000094d */ /* 0x000fea0003800000 */
[----:B------:R-:W2:Y:S01]  /*10d90*/  S2UR UR11, SR_CTAID.X ;  /* 0x00000000000b79c3 */ /* 0x000ea20000002500 */
[----:B------:R-:W-:Y:S01]  /*10da0*/  ULDC UR4, c[0x0][0x28c] ;  /* 0x0000a30000047ab9 */ /* 0x000fe20000000800 */
[----:B------:R-:W-:Y:S01]  /*10db0*/  ELECT P3, URZ, PT ;  /* 0x00000000003f782f */ /* 0x000fe20003860000 */
[----:B------:R-:W-:Y:S01]  /*10dc0*/  BSSY B0, `(.L_x_79) ;  /* 0x0000050000007945 */ /* 0x000fe20003800000 */
[----:B------:R-:W-:Y:S01]  /*10dd0*/  UIADD3 UR5, UR4, 0x7f, URZ ;  /* 0x0000007f04057890 */ /* 0x000fe2000fffe03f */
[----:B-1----:R-:W-:Y:S02]  /*10de0*/  CS2R R2, SRZ ;  /* 0x0000000000027805 */ /* 0x002fe4000001ff00 */
[----:B------:R-:W-:Y:S01]  /*10df0*/  MOV R7, RZ ;  /* 0x000000ff00077202 */ /* 0x000fe20000000f00 */
[----:B------:R-:W-:Y:S01]  /*10e00*/  USHF.R.S32.HI UR6, URZ, 0x1f, UR5 ;  /* 0x0000001f3f067899 */ /* 0x000fe20008011405 */
[----:B------:R-:W1:Y:S03]  /*10e10*/  S2UR UR60, SR_CTAID.Y ;  /* 0x00000000003c79c3 */ /* 0x000e660000002600 */
[----:B------:R-:W-:-:S04]  /*10e20*/  ULEA.HI UR6, UR6, UR5, URZ, 0x7 ;  /* 0x0000000506067291 */ /* 0x000fc8000f8f383f */
[----:B------:R-:W-:Y:S01]  /*10e30*/  USHF.R.S32.HI UR6, URZ, 0x7, UR6 ;  /* 0x000000073f067899 */ /* 0x000fe20008011406 */
[----:B------:R-:W3:Y:S01]  /*10e40*/  S2UR UR61, SR_CTAID.Z ;  /* 0x00000000003d79c3 */ /* 0x000ee20000002700 */
[----:B--2---:R-:W-:-:S04]  /*10e50*/  USHF.L.U32 UR11, UR11, 0x7, URZ ;  /* 0x000000070b0b7899 */ /* 0x004fc8000800063f */
[----:B------:R-:W-:-:S04]  /*10e60*/  UIADD3 UR4, UR11, 0xff, URZ ;  /* 0x000000ff0b047890 */ /* 0x000fc8000fffe03f */
[----:B------:R-:W-:-:S04]  /*10e70*/  USHF.R.U32.HI UR4, URZ, 0x7, UR4 ;  /* 0x000000073f047899 */ /* 0x000fc80008011604 */
[----:B------:R-:W-:-:S04]  /*10e80*/  UISETP.LT.AND UP0, UPT, UR4, UR6, UPT ;  /* 0x000000060400728c */ /* 0x000fc8000bf01270 */
[----:B------:R-:W-:Y:S01]  /*10e90*/  USEL UR4, UR4, UR6, UP0 ;  /* 0x0000000604047287 */ /* 0x000fe20008000000 */
[----:B-1-3--:R-:W-:Y:S11]  /*10ea0*/  @!P3 BRA `(.L_x_80) ;  /* 0x000000040004b947 */ /* 0x00aff60003800000 */
[----:B------:R-:W1:Y:S01]  /*10eb0*/  S2R R4, SR_CgaCtaId ;  /* 0x0000000000047919 */ /* 0x000e620000008800 */
[----:B------:R-:W-:Y:S02]  /*10ec0*/  MOV R3, 0x400 ;  /* 0x0000040000037802 */ /* 0x000fe40000000f00 */
[----:B------:R-:W-:Y:S02]  /*10ed0*/  MOV R5, 0x1 ;  /* 0x0000000100057802 */ /* 0x000fe40000000f00 */
[----:B-1----:R-:W-:Y:S02]  /*10ee0*/  LEA R4, R4, R3, 0x18 ;  /* 0x0000000304047211 */ /* 0x002fe400078ec0ff */
[----:B------:R-:W-:-:S04]  /*10ef0*/  SHF.L.U32 R3, R5, 0x1f, RZ ;  /* 0x0000001f05037819 */ /* 0x000fc800000006ff */
[----:B------:R-:W1:Y:S02]  /*10f00*/  SYNCS.PHASECHK.TRANS64.TRYWAIT P0, [R4+URZ+0x54060], R3 ;  /* 0x05406003040075a7 */ /* 0x000e64000800017f */
[----:B-1----:R-:W-:Y:S05]  /*10f10*/  @!P0 BRA `(.L_x_81) ;  /* 0x0000002000048947 */ /* 0x002fea0003800000 */
.L_x_118:
[----:B------:R-:W-:Y:S01]  /*10f20*/  ULOP3.LUT UR5, UR15, 0x2, URZ, 0xfc, !UPT ;  /* 0x000000020f057892 */ /* 0x000fe2000f8efc3f */
[----:B-1----:R-:W-:-:S03]  /*10f30*/  @P2 MOV R3, 0x7000 ;  /* 0x0000700000032802 */ /* 0x002fc60000000f00 */
[----:B------:R-:W-:Y:S01]  /*10f40*/  UPRMT UR5, UR5, 0x9910, URZ ;  /* 0x0000991005057896 */ /* 0x000fe2000800003f */
[----:B------:R1:W-:Y:S03]  /*10f50*/  @P2 SYNCS.ARRIVE.TRANS64 RZ, [R4+URZ+0x54050], R3 ;  /* 0x0540500304ff29a7 */ /* 0x0003e6000800003f */
[----:B------:R-:W-:-:S06]  /*10f60*/  UISETP.NE.AND UP0, UPT, UR5, 0x2, UPT ;  /* 0x000000020500788c */ /* 0x000fcc000bf05270 */
[----:B------:R-:W-:-:S13]  /*10f70*/  PLOP3.LUT P0, PT, PT, PT, UP0, 0x80, 0x0 ;  /* 0x000000000000781c */ /* 0x000fda0003f0f008 */
[----:B-1----:R-:W-:Y:S05]  /*10f80*/  @P0 BRA `(.L_x_82) ;  /* 0x0000000000040947 */ /* 0x002fea0003800000 */
[----:B------:R-:W-:Y:S01]  /*10f90*/  BPT.TRAP 0x1 ;  /* 0x000000040000795c */ /* 0x000fe20000300000 */
.L_x_82:
[----:B------:R-:W-:-:S04]  /*10fa0*/  LOP3.LUT P0, RZ, R0, 0x1f, RZ, 0xc0, !PT ;  /* 0x0000001f00ff7812 */ /* 0x000fc8000780c0ff */
[----:B------:R-:W-:-:S13]  /*10fb0*/  PLOP3.LUT P0, PT, P0, P2, PT, 0x2a, 0x0 ;  /* 0x000000000000781c */ /* 0x000fda0000704572 */
[----:B------:R-:W-:Y:S05]  /*10fc0*/  @P0 BRA `(.L_x_83) ;  /* 0x0000000000040947 */ /* 0x000fea0003800000 */
[----:B------:R-:W-:Y:S01]  /*10fd0*/  BPT.TRAP 0x1 ;  /* 0x000000040000795c */ /* 0x000fe20000300000 */
.L_x_83:
[----:B------:R-:W-:Y:S01]  /*10fe0*/  R2UR UR8, R4 ;  /* 0x00000000040872ca */ /* 0x000fe200000e0000 */
[----:B------:R-:W-:Y:S01]  /*10ff0*/  ULDC.64 UR6, c[0x0][0x198] ;  /* 0x0000660000067ab9 */ /* 0x000fe20000000a00 */
[----:B------:R-:W-:Y:S01]  /*11000*/  UMOV UR22, 0x0 ;  /* 0x0000000000167882 */ /* 0x000fe20000000000 */
[----:B------:R-:W-:Y:S01]  /*11010*/  UIADD3 UR6, UP0, UR6, 0xf0, URZ ;  /* 0x000000f006067890 */ /* 0x000fe2000ff1e03f */
[----:B------:R-:W-:Y:S01]  /*11020*/  MOV R7, 0x40 ;  /* 0x0000004000077802 */ /* 0x000fe20000000f00 */
[----:B------:R-:W-:Y:S01]  /*11030*/  UMOV UR23, 0x10000000 ;  /* 0x1000000000177882 */ /* 0x000fe20000000000 */
[----:B------:R-:W-:Y:S01]  /*11040*/  UMOV UR10, URZ ;  /* 0x0000003f000a7c82 */ /* 0x000fe20008000000 */
[----:B------:R-:W-:Y:S01]  /*11050*/  UIADD3.X UR7, URZ, UR7, URZ, UP0, !UPT ;  /* 0x000000073f077290 */ /* 0x000fe200087fe43f */
[----:B------:R-:W-:Y:S01]  /*11060*/  MOV R3, 0x1 ;  /* 0x0000000100037802 */ /* 0x000fe20000000f00 */
[----:B------:R-:W-:Y:S01]  /*11070*/  UMOV UR12, UR60 ;  /* 0x0000003c000c7c82 */ /* 0x000fe20008000000 */
[----:B------:R-:W-:Y:S01]  /*11080*/  UMOV UR13, UR61 ;  /* 0x0000003d000d7c82 */ /* 0x000fe20008000000 */
[----:B------:R-:W-:Y:S01]  /*11090*/  UMOV UR18, 0x20 ;  /* 0x0000002000127882 */ /* 0x000fe20000000000 */
[----:B------:R-:W-:Y:S01]  /*110a0*/  UMOV UR19, UR11 ;  /* 0x0000000b00137c82 */ /* 0x000fe20008000000 */
[----:B------:R-:W-:-:S02]  /*110b0*/  UIADD3 UR9, UR8, 0x54050, URZ ;  /* 0x0005405008097890 */ /* 0x000fc4000fffe03f */
[----:B------:R-:W-:Y:S01]  /*110c0*/  UIADD3 UR16, UR8, 0x1000, URZ ;  /* 0x0000100008107890 */ /* 0x000fe2000fffe03f */
[----:B------:R-:W-:Y:S01]  /*110d0*/  UMOV UR20, UR60 ;  /* 0x0000003c00147c82 */ /* 0x000fe20008000000 */
[----:B------:R-:W-:Y:S01]  /*110e0*/  UMOV UR21, UR61 ;  /* 0x0000003d00157c82 */ /* 0x000fe20008000000 */
[----:B------:R-:W-:Y:S02]  /*110f0*/  UIADD3 UR56, UR8, 0x2000, URZ ;  /* 0x0000200008387890 */ /* 0x000fe4000fffe03f */
[----:B------:R-:W-:Y:S02]  /*11100*/  UMOV UR17, UR9 ;  /* 0x0000000900117c82 */ /* 0x000fe40008000000 */
[----:B------:R1:W-:Y:S01]  /*11110*/  UTMALDG.4D [UR8], [UR6], desc[UR22] ;  /* 0x00001608060075b4 */ /* 0x0003e20008019000 */
[----:B------:R-:W-:Y:S02]  /*11120*/  UIADD3 UR32, UR8, 0x3000, URZ ;  /* 0x0000300008207890 */ /* 0x000fe4000fffe03f */
[----:B------:R-:W-:Y:S01]  /*11130*/  UIADD3 UR24, UR8, 0x4000, URZ ;  /* 0x0000400008187890 */ /* 0x000fe2000fffe03f */
[----:B------:R-:W-:Y:S01]  /*11140*/  UMOV UR58, 0x40 ;  /* 0x00000040003a7882 */ /* 0x000fe20000000000 */
[----:B------:R-:W-:Y:S01]  /*11150*/  UMOV UR59, UR11 ;  /* 0x0000000b003b7c82 */ /* 0x000fe20008000000 */
[----:B------:R-:W-:Y:S01]  /*11160*/  UMOV UR57, UR9 ;  /* 0x0000000900397c82 */ /* 0x000fe20008000000 */
[----:B------:R2:W-:Y:S01]  /*11170*/  UTMALDG.4D [UR16], [UR6], desc[UR22] ;  /* 0x00001610060075b4 */ /* 0x0005e20008019000 */
[----:B------:R-:W-:Y:S01]  /*11180*/  UMOV UR34, 0x60 ;  /* 0x0000006000227882 */ /* 0x000fe20000000000 */
[----:B------:R-:W-:Y:S01]  /*11190*/  UMOV UR35, UR11 ;  /* 0x0000000b00237c82 */ /* 0x000fe20008000000 */
[----:B------:R-:W-:Y:S01]  /*111a0*/  UMOV UR36, UR60 ;  /* 0x0000003c00247c82 */ /* 0x000fe20008000000 */
[----:B------:R-:W-:Y:S01]  /*111b0*/  UMOV UR37, UR61 ;  /* 0x0000003d00257c82 */ /* 0x000fe20008000000 */
[----:B------:R-:W-:Y:S01]  /*111c0*/  UMOV UR33, UR9 ;  /* 0x0000000900217c82 */ /* 0x000fe20008000000 */
[----:B------:R-:W-:Y:S01]  /*111d0*/  UMOV UR26, 0x80 ;  /* 0x00000080001a7882 */ /* 0x000fe20000000000 */
[----:B------:R-:W-:Y:S01]  /*111e0*/  UMOV UR27, UR11 ;  /* 0x0000000b001b7c82 */ /* 0x000fe20008000000 */
[----:B------:R-:W-:Y:S01]  /*111f0*/  UMOV UR28, UR60 ;  /* 0x0000003c001c7c82 */ /* 0x000fe20008000000 */
[----:B------:R3:W-:Y:S01]  /*11200*/  UTMALDG.4D [UR56], [UR6], desc[UR22] ;  /* 0x00001638060075b4 */ /* 0x0007e20008019000 */
[----:B------:R-:W-:Y:S01]  /*11210*/  UMOV UR29, UR61 ;  /* 0x0000003d001d7c82 */ /* 0x000fe20008000000 */
[----:B------:R-:W-:Y:S01]  /*11220*/  UMOV UR25, UR9 ;  /* 0x0000000900197c82 */ /* 0x000fe20008000000 */
[----:B------:R3:W-:Y:S01]  /*11230*/  UTMALDG.4D [UR32], [UR6], desc[UR22] ;  /* 0x00001620060075b4 */ /* 0x0007e20008019000 */
[----:B-1----:R-:W-:Y:S01]  /*11240*/  UMOV UR10, 0xc0 ;  /* 0x000000c0000a7882 */ /* 0x002fe20000000000 */
[----:B------:R3:W-:Y:S01]  /*11250*/  UTMALDG.4D [UR24], [UR6], desc[UR22] ;  /* 0x00001618060075b4 */ /* 0x0007e20008019000 */
[----:B--2---:R-:W-:-:S02]  /*11260*/  UIADD3 UR16, UR8, 0x5000, URZ ;  /* 0x0000500008107890 */ /* 0x004fc4000fffe03f */
[----:B------:R-:W-:Y:S01]  /*11270*/  UIADD3 UR8, UR8, 0x6000, URZ ;  /* 0x0000600008087890 */ /* 0x000fe2000fffe03f */
[----:B------:R-:W-:-:S06]  /*11280*/  UMOV UR18, 0xa0 ;  /* 0x000000a000127882 */ /* 0x000fcc0000000000 */
[----:B------:R3:W-:Y:S02]  /*11290*/  UTMALDG.4D [UR16], [UR6], desc[UR22] ;  /* 0x00001610060075b4 */ /* 0x0007e40008019000 */
[----:B------:R3:W-:Y:S02]  /*112a0*/  UTMALDG.4D [UR8], [UR6], desc[UR22] ;  /* 0x00001608060075b4 */ /* 0x0007e40008019000 */
[----:B---3--:R-:W-:Y:S01]  /*112b0*/  NOP ;  /* 0x0000000000007918 */ /* 0x008fe20000000000 */
.L_x_80:
[----:B------:R-:W-:Y:S05]  /*112c0*/  BSYNC B0 ;  /* 0x0000000000007941 */ /* 0x000fea0003800000 */
.L_x_79:
[----:B------:R-:W-:Y:S01]  /*112d0*/  ISETP.LT.AND P4, PT, RZ, UR4, P3 ;  /* 0x00000004ff007c0c */ /* 0x000fe20009f81270 */
[----:B------:R-:W-:-:S12]  /*112e0*/  BSSY B0, `(.L_x_84) ;  /* 0x0000048000007945 */ /* 0x000fd80003800000 */
[----:B------:R-:W-:Y:S05]  /*112f0*/  @!P4 BRA `(.L_x_85) ;  /* 0x000000040018c947 */ /* 0x000fea0003800000 */
[----:B------:R-:W1:Y:S01]  /*11300*/  S2R R5, SR_CgaCtaId ;  /* 0x0000000000057919 */ /* 0x000e620000008800 */
[----:B------:R-:W-:-:S04]  /*11310*/  MOV R2, 0x400 ;  /* 0x0000040000027802 */ /* 0x000fc80000000f00 */
[----:B-1----:R-:W-:Y:S02]  /*11320*/  LEA R5, R5, R2, 0x18 ;  /* 0x0000000205057211 */ /* 0x002fe400078ec0ff */
[----:B------:R-:W-:-:S04]  /*11330*/  MOV R2, 0x1 ;  /* 0x0000000100027802 */ /* 0x000fc80000000f00 */
[----:B------:R-:W-:-:S04]  /*11340*/  SHF.L.U32 R2, R2, 0x1f, RZ ;  /* 0x0000001f02027819 */ /* 0x000fc800000006ff */
[----:B------:R-:W1:Y:S02]  /*11350*/  SYNCS.PHASECHK.TRANS64.TRYWAIT P0, [R5+URZ+0x54028], R2 ;  /* 0x05402802050075a7 */ /* 0x000e64000800017f */
[----:B-1----:R-:W-:Y:S05]  /*11360*/  @!P0 BRA `(.L_x_86) ;  /* 0x0000001c00048947 */ /* 0x002fea0003800000 */
.L_x_119:
        /* <DEDUP_REMOVED lines=8> */
.L_x_87:
[----:B------:R-:W-:-:S04]  /*113f0*/  LOP3.LUT P0, RZ, R0, 0x1f, RZ, 0xc0, !PT ;  /* 0x0000001f00ff7812 */ /* 0x000fc8000780c0ff */
[----:B------:R-:W-:-:S13]  /*11400*/  PLOP3.LUT P0, PT, P0, P2, PT, 0x2a, 0x0 ;  /* 0x000000000000781c */ /* 0x000fda0000704572 */
[----:B------:R-:W-:Y:S05]  /*11410*/  @P0 BRA `(.L_x_88) ;  /* 0x0000000000040947 */ /* 0x000fea0003800000 */
[----:B------:R-:W-:Y:S01]  /*11420*/  BPT.TRAP 0x1 ;  /* 0x000000040000795c */ /* 0x000fe20000300000 */
.L_x_88:
        /* <DEDUP_REMOVED lines=8> */
[----:B------:R-:W-:Y:S01]  /*114b0*/  UMOV UR19, URZ ;  /* 0x0000003f00137c82 */ /* 0x000fe20008000000 */
[----:B------:R-:W-:Y:S01]  /*114c0*/  UMOV UR20, UR60 ;  /* 0x0000003c00147c82 */ /* 0x000fe20008000000 */
[----:B------:R-:W-:Y:S01]  /*114d0*/  UMOV UR21, UR61 ;  /* 0x0000003d00157c82 */ /* 0x000fe20008000000 */
[----:B------:R-:W-:-:S02]  /*114e0*/  UMOV UR58, 0x20 ;  /* 0x00000020003a7882 */ /* 0x000fc40000000000 */
[----:B------:R-:W-:Y:S02]  /*114f0*/  UIADD3 UR16, UR5, 0xe000, URZ ;  /* 0x0000e00005107890 */ /* 0x000fe4000fffe03f */
[----:B------:R-:W-:Y:S02]  /*11500*/  UIADD3 UR17, UR5, 0x54000, URZ ;  /* 0x0005400005117890 */ /* 0x000fe4000fffe03f */
[----:B------:R-:W-:Y:S02]  /*11510*/  UIADD3 UR56, UR5, 0x10000, URZ ;  /* 0x0001000005387890 */ /* 0x000fe4000fffe03f */
[----:B------:R-:W-:Y:S02]  /*11520*/  UIADD3 UR48, UR5, 0x12000, URZ ;  /* 0x0001200005307890 */ /* 0x000fe4000fffe03f */
[----:B------:R-:W-:Y:S02]  /*11530*/  UIADD3 UR40, UR5, 0x14000, URZ ;  /* 0x0001400005287890 */ /* 0x000fe4000fffe03f */
[----:B------:R-:W-:Y:S01]  /*11540*/  UIADD3 UR32, UR5, 0x16000, URZ ;  /* 0x0001600005207890 */ /* 0x000fe2000fffe03f */
[----:B------:R1:W-:Y:S01]  /*11550*/  UTMALDG.4D [UR16], [UR6], desc[UR8] ;  /* 0x00000810060075b4 */ /* 0x0003e20008019000 */
[----:B------:R-:W-:Y:S01]  /*11560*/  UIADD3 UR24, UR5, 0x18000, URZ ;  /* 0x0001800005187890 */ /* 0x000fe2000fffe03f */
[----:B------:R-:W-:Y:S01]  /*11570*/  UMOV UR59, UR19 ;  /* 0x00000013003b7c82 */ /* 0x000fe20008000000 */
[----:B------:R-:W-:Y:S01]  /*11580*/  UMOV UR57, UR17 ;  /* 0x0000001100397c82 */ /* 0x000fe20008000000 */
        /* <DEDUP_REMOVED lines=11> */
[----:B------:R-:W-:Y:S01]  /*11640*/  UMOV UR34, 0x80 ;  /* 0x0000008000227882 */ /* 0x000fe20000000000 */
[----:B------:R-:W-:Y:S01]  /*11650*/  UMOV UR36, UR60 ;  /* 0x0000003c00247c82 */ /* 0x000fe20008000000 */
[----:B------:R-:W-:Y:S01]  /*11660*/  UMOV UR37, UR61 ;  /* 0x0000003d00257c82 */ /* 0x000fe20008000000 */
[----:B------:R-:W-:Y:S01]  /*11670*/  UMOV UR35, UR19 ;  /* 0x0000001300237c82 */ /* 0x000fe20008000000 */
[----:B------:R-:W-:Y:S01]  /*11680*/  UMOV UR33, UR17 ;  /* 0x0000001100217c82 */ /* 0x000fe20008000000 */
[----:B------:R2:W-:Y:S01]  /*11690*/  UTMALDG.4D [UR48], [UR6], desc[UR8] ;  /* 0x00000830060075b4 */ /* 0x0005e20008019000 */
[----:B------:R-:W-:Y:S01]  /*116a0*/  UMOV UR26, 0xa0 ;  /* 0x000000a0001a7882 */ /* 0x000fe20000000000 */
[----:B------:R-:W-:Y:S01]  /*116b0*/  UMOV UR28, UR60 ;  /* 0x0000003c001c7c82 */ /* 0x000fe20008000000 */
[----:B------:R-:W-:Y:S01]  /*116c0*/  UMOV UR29, UR61 ;  /* 0x0000003d001d7c82 */ /* 0x000fe20008000000 */
[----:B------:R-:W-:Y:S01]  /*116d0*/  UMOV UR27, UR19 ;  /* 0x00000013001b7c82 */ /* 0x000fe20008000000 */
[----:B-1----:R-:W-:Y:S01]  /*116e0*/  UIADD3 UR16, UR5, 0x1a000, URZ ;  /* 0x0001a00005107890 */ /* 0x002fe2000fffe03f */
[----:B------:R-:W-:Y:S01]  /*116f0*/  UMOV UR25, UR17 ;  /* 0x0000001100197c82 */ /* 0x000fe20008000000 */
[----:B------:R2:W-:Y:S01]  /*11700*/  UTMALDG.4D [UR40], [UR6], desc[UR8] ;  /* 0x00000828060075b4 */ /* 0x0005e20008019000 */
[----:B------:R-:W-:Y:S01]  /*11710*/  UMOV UR18, 0xc0 ;  /* 0x000000c000127882 */ /* 0x000fe20000000000 */
[----:B------:R2:W-:Y:S01]  /*11720*/  UTMALDG.4D [UR32], [UR6], desc[UR8] ;  /* 0x00000820060075b4 */ /* 0x0005e20008019000 */
[----:B------:R2:W-:Y:S04]  /*11730*/  UTMALDG.4D [UR24], [UR6], desc[UR8] ;  /* 0x00000818060075b4 */ /* 0x0005e80008019000 */
[----:B------:R2:W-:Y:S02]  /*11740*/  UTMALDG.4D [UR16], [UR6], desc[UR8] ;  /* 0x00000810060075b4 */ /* 0x0005e40008019000 */
[----:B--2---:R-:W-:Y:S01]  /*11750*/  NOP ;  /* 0x0000000000007918 */ /* 0x004fe20000000000 */
.L_x_85:
[----:B------:R-:W-:Y:S05]  /*11760*/  BSYNC B0 ;  /* 0x0000000000007941 */ /* 0x000fea0003800000 */
.L_x_84:
[----:B------:R-:W-:Y:S04]  /*11770*/  BSSY B0, `(.L_x_89) ;  /* 0x000004b000007945 */ /* 0x000fe80003800000 */
[----:B------:R-:W-:Y:S05]  /*11780*/  @!P3 BRA `(.L_x_90) ;  /* 0x000000040024b947 */ /* 0x000fea0003800000 */
[----:B------:R-:W1:Y:S01]  /*11790*/  S2R R5, SR_CgaCtaId ;  /* 0x0000000000057919 */ /* 0x000e620000008800 */
[----:B------:R-:W-:-:S04]  /*117a0*/  MOV R4, 0x400 ;  /* 0x0000040000047802 */ /* 0x000fc80000000f00 */
[----:B-1----:R-:W-:Y:S02]  /*117b0*/  LEA R6, R5, R4, 0x18 ;  /* 0x0000000405067211 */ /* 0x002fe400078ec0ff */
[----:B------:R-:W-:Y:S02]  /*117c0*/  MOV R5, 0x1 ;  /* 0x0000000100057802 */ /* 0x000fe40000000f00 */
[----:B------:R-:W-:Y:S02]  /*117d0*/  LEA R4, R3, R6, 0x3 ;  /* 0x0000000603047211 */ /* 0x000fe400078e18ff */
[----:B------:R-:W-:-:S04]  /*117e0*/  SHF.L.U32 R5, R5, 0x1f, RZ ;  /* 0x0000001f05057819 */ /* 0x000fc800000006ff */
[----:B------:R-:W1:Y:S02]  /*117f0*/  SYNCS.PHASECHK.TRANS64.TRYWAIT P0, [R4+URZ+0x54060], R5 ;  /* 0x05406005040075a7 */ /* 0x000e64000800017f */
[----:B-1----:R-:W-:Y:S05]  /*11800*/  @!P0 BRA `(.L_x_91) ;  /* 0x0000001400f08947 */ /* 0x002fea0003800000 */
.L_x_120:
        /* <DEDUP_REMOVED lines=8> */
.L_x_92:
[----:B------:R-:W-:-:S04]  /*11890*/  LOP3.LUT P0, RZ, R0, 0x1f, RZ, 0xc0, !PT ;  /* 0x0000001f00ff7812 */ /* 0x000fc8000780c0ff */
[----:B------:R-:W-:-:S13]  /*118a0*/  PLOP3.LUT P0, PT, P0, P2, PT, 0x2a, 0x0 ;  /* 0x000000000000781c */ /* 0x000fda0000704572 */
[----:B------:R-:W-:Y:S05]  /*118b0*/  @P0 BRA `(.L_x_93) ;  /* 0x0000000000040947 */ /* 0x000fea0003800000 */
[----:B------:R-:W-:Y:S01]  /*118c0*/  BPT.TRAP 0x1 ;  /* 0x000000040000795c */ /* 0x000fe20000300000 */
.L_x_93:
[----:B------:R-:W-:Y:S01]  /*118d0*/  R2UR UR48, R3 ;  /* 0x00000000033072ca */ /* 0x000fe200000e0000 */
[----:B------:R-:W-:Y:S01]  /*118e0*/  ULDC.64 UR8, c[0x0][0x198] ;  /* 0x0000660000087ab9 */ /* 0x000fe20000000a00 */
[----:B------:R-:W-:Y:S01]  /*118f0*/  R2UR UR5, R6 ;  /* 0x00000000060572ca */ /* 0x000fe200000e0000 */
[----:B------:R-:W-:Y:S01]  /*11900*/  UIADD3 UR8, UP0, UR8, 0xf0, URZ ;  /* 0x000000f008087890 */ /* 0x000fe2000ff1e03f */
[----:B------:R-:W-:Y:S01]  /*11910*/  R2UR UR51, R7 ;  /* 0x00000000073372ca */ /* 0x000fe200000e0000 */
[----:B------:R-:W-:Y:S01]  /*11920*/  UMOV UR6, 0x0 ;  /* 0x0000000000067882 */ /* 0x000fe20000000000 */
[----:B------:R-:W-:Y:S01]  /*11930*/  R2UR UR49, R4 ;  /* 0x00000000043172ca */ /* 0x000fe200000e0000 */
[----:B------:R-:W-:Y:S01]  /*11940*/  UIADD3.X UR9, URZ, UR9, URZ, UP0, !UPT ;  /* 0x000000093f097290 */ /* 0x000fe200087fe43f */
[----:B------:R-:W-:Y:S01]  /*11950*/  UMOV UR7, 0x10000000 ;  /* 0x1000000000077882 */ /* 0x000fe20000000000 */
[----:B------:R-:W-:Y:S01]  /*11960*/  UMOV UR50, URZ ;  /* 0x0000003f00327c82 */ /* 0x000fe20008000000 */
[----:B------:R-:W-:Y:S01]  /*11970*/  UMOV UR52, UR60 ;  /* 0x0000003c00347c82 */ /* 0x000fe20008000000 */
[----:B------:R-:W-:Y:S01]  /*11980*/  UMOV UR53, UR61 ;  /* 0x0000003d00357c82 */ /* 0x000fe20008000000 */
[----:B------:R-:W-:Y:S01]  /*11990*/  UMOV UR42, 0x20 ;  /* 0x00000020002a7882 */ /* 0x000fe20000000000 */
[----:B------:R-:W-:-:S02]  /*119a0*/  UMOV UR44, UR60 ;  /* 0x0000003c002c7c82 */ /* 0x000fc40008000000 */
[----:B------:R-:W-:Y:S02]  /*119b0*/  UIMAD UR48, UR48, 0x7000, UR5 ;  /* 0x00007000303078a4 */ /* 0x000fe4000f8e0205 */
[----:B------:R-:W-:Y:S02]  /*119c0*/  UIADD3 UR51, UR11, UR51, URZ ;  /* 0x000000330b337290 */ /* 0x000fe4000fffe03f */
[----:B------:R-:W-:Y:S02]  /*119d0*/  UIADD3 UR49, UR49, 0x54050, URZ ;  /* 0x0005405031317890 */ /* 0x000fe4000fffe03f */
[----:B------:R-:W-:Y:S02]  /*119e0*/  UIADD3 UR40, UR48, 0x1000, URZ ;  /* 0x0000100030287890 */ /* 0x000fe4000fffe03f */
[----:B------:R-:W-:Y:S01]  /*119f0*/  UIADD3 UR16, UR48, 0x2000, URZ ;  /* 0x0000200030107890 */ /* 0x000fe2000fffe03f */
[----:B------:R-:W-:Y:S02]  /*11a00*/  UMOV UR45, UR61 ;  /* 0x0000003d002d7c82 */ /* 0x000fe40008000000 */
[----:B------:R-:W-:Y:S01]  /*11a10*/  UMOV UR41, UR49 ;  /* 0x0000003100297c82 */ /* 0x000fe20008000000 */
[----:B------:R-:W-:Y:S01]  /*11a20*/  UMOV UR43, UR51 ;  /* 0x00000033002b7c82 */ /* 0x000fe20008000000 */
[----:B------:R-:W-:Y:S01]  /*11a30*/  UMOV UR18, 0x40 ;  /* 0x0000004000127882 */ /* 0x000fe20000000000 */
[----:B------:R-:W-:Y:S01]  /*11a40*/  UMOV UR20, UR60 ;  /* 0x0000003c00147c82 */ /* 0x000fe20008000000 */
[----:B------:R-:W-:Y:S01]  /*11a50*/  UMOV UR21, UR61 ;  /* 0x0000003d00157c82 */ /* 0x000fe20008000000 */
[----:B------:R-:W-:Y:S01]  /*11a60*/  UMOV UR17, UR49 ;  /* 0x0000003100117c82 */ /* 0x000fe20008000000 */
[----:B------:R-:W-:Y:S01]  /*11a70*/  UMOV UR19, UR51 ;  /* 0x0000003300137c82 */ /* 0x000fe20008000000 */
[----:B------:R-:W-:Y:S01]  /*11a80*/  UTMALDG.4D [UR48], [UR8], desc[UR6] ;  /* 0x00000630080075b4 */ /* 0x000fe20008019000 */
[----:B------:R-:W-:-:S02]  /*11a90*/  UIADD3 UR32, UR48, 0x3000, URZ ;  /* 0x0000300030207890 */ /* 0x000fc4000fffe03f */
[----:B------:R-:W-:Y:S02]  /*11aa0*/  UIADD3 UR56, UR48, 0x4000, URZ ;  /* 0x0000400030387890 */ /* 0x000fe4000fffe03f */
[----:B------:R-:W-:Y:S01]  /*11ab0*/  UIADD3 UR24, UR48, 0x5000, URZ ;  /* 0x0000500030187890 */ /* 0x000fe2000fffe03f */
[----:B------:R-:W-:Y:S01]  /*11ac0*/  UMOV UR34, 0x60 ;  /* 0x0000006000227882 */ /* 0x000fe20000000000 */
[----:B------:R-:W-:Y:S01]  /*11ad0*/  UTMALDG.4D [UR40], [UR8], desc[UR6] ;  /* 0x00000628080075b4 */ /* 0x000fe20008019000 */
        /* <DEDUP_REMOVED lines=13> */
[----:B------:R2:W-:Y:S01]  /*11bb0*/  UTMALDG.4D [UR32], [UR8], desc[UR6] ;  /* 0x00000620080075b4 */ /* 0x0005e20008019000 */
[----:B------:R2:W-:Y:S01]  /*11bc0*/  UTMALDG.4D [UR56], [UR8], desc[UR6] ;  /* 0x00000638080075b4 */ /* 0x0005e20008019000 */
[----:B------:R2:W-:Y:S01]  /*11bd0*/  UTMALDG.4D [UR24], [UR8], desc[UR6] ;  /* 0x00000618080075b4 */ /* 0x0005e20008019000 */
[----:B-1----:R-:W-:Y:S01]  /*11be0*/  UIADD3 UR16, UR48, 0x6000, URZ ;  /* 0x0000600030107890 */ /* 0x002fe2000fffe03f */
[----:B------:R-:W-:-:S08]  /*11bf0*/  UMOV UR18, 0xc0 ;  /* 0x000000c000127882 */ /* 0x000fd00000000000 */
[----:B------:R2:W-:Y:S02]  /*11c00*/  UTMALDG.4D [UR16], [UR8], desc[UR6] ;  /* 0x00000610080075b4 */ /* 0x0005e40008019000 */
[----:B--2---:R-:W-:Y:S01]  /*11c10*/  NOP ;  /* 0x0000000000007918 */ /* 0x004fe20000000000 */
.L_x_90:
[----:B------:R-:W-:Y:S05]  /*11c20*/  BSYNC B0 ;  /* 0x0000000000007941 */ /* 0x000fea0003800000 */
.L_x_89:
[----:B------:R-:W-:Y:S01]  /*11c30*/  BSSY B0, `(.L_x_94) ;  /* 0x000004d000007945 */ /* 0x000fe20003800000 */
[----:B------:R-:W-:-:S03]  /*11c40*/  MOV R8, RZ ;  /* 0x000000ff00087202 */ /* 0x000fc60000000f00 */
        /* <DEDUP_REMOVED lines=9> */
.L_x_121:
        /* <DEDUP_REMOVED lines=8> */
.L_x_97:
[----:B------:R-:W-:-:S04]  /*11d60*/  LOP3.LUT P0, RZ, R0, 0x1f, RZ, 0xc0, !PT ;  /* 0x0000001f00ff7812 */ /* 0x000fc8000780c0ff */
[----:B------:R-:W-:-:S13]  /*11d70*/  PLOP3.LUT P0, PT, P0, P2, PT, 0x2a, 0x0 ;  /* 0x000000000000781c */ /* 0x000fda0000704572 */
[----:B------:R-:W-:Y:S05]  /*11d80*/  @P0 BRA `(.L_x_98) ;  /* 0x0000000000040947 */ /* 0x000fea0003800000 */
[----:B------:R-:W-:Y:S01]  /*11d90*/  BPT.TRAP 0x1 ;  /* 0x000000040000795c */ /* 0x000fe20000300000 */
.L_x_98:
[C---:B------:R-:W-:Y:S01]  /*11da0*/  IMAD R5, R2.reuse, 0xe000, R5 ;  /* 0x0000e00002057824 */ /* 0x040fe200078e0205 */
[----:B------:R-:W-:Y:S01]  /*11db0*/  R2UR UR49, R3 ;  /* 0x00000000033172ca */ /* 0x000fe200000e0000 */
[----:B------:R-:W-:Y:S01]  /*11dc0*/  ULDC.64 UR8, c[0x0][0x198] ;  /* 0x0000660000087ab9 */ /* 0x000fe20000000a00 */
[----:B------:R-:W-:Y:S01]  /*11dd0*/  UMOV UR51, URZ ;  /* 0x0000003f00337c82 */ /* 0x000fe20008000000 */
[----:B------:R-:W-:Y:S01]  /*11de0*/  UIADD3 UR8, UP0, UR8, 0x2f0, URZ ;  /* 0x000002f008087890 */ /* 0x000fe2000ff1e03f */
[----:B------:R-:W-:Y:S01]  /*11df0*/  R2UR UR5, R5 ;  /* 0x00000000050572ca */ /* 0x000fe200000e0000 */
[----:B------:R-:W-:Y:S01]  /*11e00*/  UMOV UR6, 0x0 ;  /* 0x0000000000067882 */ /* 0x000fe20000000000 */
[----:B------:R-:W-:Y:S01]  /*11e10*/  UMOV UR7, 0x10000000 ;  /* 0x1000000000077882 */ /* 0x000fe20000000000 */
[----:B------:R-:W-:Y:S01]  /*11e20*/  UIADD3.X UR9, URZ, UR9, URZ, UP0, !UPT ;  /* 0x000000093f097290 */ /* 0x000fe200087fe43f */
[----:B------:R-:W-:Y:S01]  /*11e30*/  MOV R8, 0x1 ;  /* 0x0000000100087802 */ /* 0x000fe20000000f00 */
[----:B------:R-:W-:Y:S01]  /*11e40*/  UMOV UR50, URZ ;  /* 0x0000003f00327c82 */ /* 0x000fe20008000000 */
[----:B------:R-:W-:Y:S01]  /*11e50*/  UMOV UR52, UR60 ;  /* 0x0000003c00347c82 */ /* 0x000fe20008000000 */
[----:B------:R-:W-:Y:S01]  /*11e60*/  UMOV UR53, UR61 ;  /* 0x0000003d00357c82 */ /* 0x000fe20008000000 */
[----:B------:R-:W-:Y:S01]  /*11e70*/  UMOV UR42, 0x20 ;  /* 0x00000020002a7882 */ /* 0x000fe20000000000 */
[----:B------:R-:W-:Y:S01]  /*11e80*/  UIADD3 UR49, UR49, 0x54000, URZ ;  /* 0x0005400031317890 */ /* 0x000fe2000fffe03f */
[----:B------:R-:W-:Y:S01]  /*11e90*/  IADD3 R2, R2, 0x1, RZ ;  /* 0x0000000102027810 */ /* 0x000fe20007ffe0ff */
[----:B------:R-:W-:Y:S01]  /*11ea0*/  UMOV UR44, UR60 ;  /* 0x0000003c002c7c82 */ /* 0x000fe20008000000 */
[----:B------:R-:W-:Y:S01]  /*11eb0*/  UMOV UR45, UR61 ;  /* 0x0000003d002d7c82 */ /* 0x000fe20008000000 */
[----:B------:R-:W-:-:S02]  /*11ec0*/  UIADD3 UR48, UR5, 0xe000, URZ ;  /* 0x0000e00005307890 */ /* 0x000fc4000fffe03f */
[----:B------:R-:W-:Y:S02]  /*11ed0*/  UIADD3 UR40, UR5, 0x10000, URZ ;  /* 0x0001000005287890 */ /* 0x000fe4000fffe03f */
        /* <DEDUP_REMOVED lines=34> */
.L_x_95:
[----:B------:R-:W-:Y:S05]  /*12100*/  BSYNC B0 ;  /* 0x0000000000007941 */ /* 0x000fea0003800000 */
.L_x_94:
[----:B------:R-:W-:-:S04]  /*12110*/  MOV R3, UR4 ;  /* 0x0000000400037c02 */ /* 0x000fc80008000f00 */
[----:B------:R-:W-:-:S13]  /*12120*/  ISETP.GE.AND P0, PT, R3, 0x2, PT ;  /* 0x000000020300780c */ /* 0x000fda0003f06270 */
[----:B------:R-:W-:Y:S05]  /*12130*/  @!P0 EXIT ;  /* 0x000000000000894d */ /* 0x000fea0003800000 */
[----:B------:R-:W-:Y:S01]  /*12140*/  USHF.L.U32 UR5, UR4, 0x1, URZ ;  /* 0x0000000104057899 */ /* 0x000fe2000800063f */
[----:B------:R-:W-:Y:S01]  /*12150*/  LOP3.LUT P0, RZ, R0, 0x1f, RZ, 0xc0, !PT ;  /* 0x0000001f00ff7812 */ /* 0x000fe2000780c0ff */
[----:B------:R-:W-:Y:S01]  /*12160*/  BSSY B0, `(.L_x_99) ;  /* 0x00000a3000007945 */ /* 0x000fe20003800000 */
[----:B------:R-:W-:Y:S02]  /*12170*/  MOV R3, UR15 ;  /* 0x0000000f00037c02 */ /* 0x000fe40008000f00 */
[----:B------:R-:W-:Y:S02]  /*12180*/  PLOP3.LUT P0, PT, P0, P2, PT, 0x2a, 0x0 ;  /* 0x000000000000781c */ /* 0x000fe40000704572 */
[----:B------:R-:W-:Y:S02]  /*12190*/  LOP3.LUT R3, R3, 0x2, RZ, 0xfc, !PT ;  /* 0x0000000203037812 */ /* 0x000fe400078efcff */
[----:B------:R-:W-:Y:S02]  /*121a0*/  MOV R0, 0x1 ;  /* 0x0000000100007802 */ /* 0x000fe40000000f00 */
[----:B------:R-:W-:-:S07]  /*121b0*/  MOV R9, UR5 ;  /* 0x0000000500097c02 */ /* 0x000fce0008000f00 */
.L_x_110:
[----:B------:R-:W-:Y:S04]  /*121c0*/  BSSY B1, `(.L_x_100) ;  /* 0x000004b000017945 */ /* 0x000fe80003800000 */
[----:B------:R-:W-:Y:S05]  /*121d0*/  @!P3 BRA `(.L_x_101) ;  /* 0x000000040024b947 */ /* 0x000fea0003800000 */
[----:B------:R-:W1:Y:S01]  /*121e0*/  S2R R5, SR_CgaCtaId ;  /* 0x0000000000057919 */ /* 0x000e620000008800 */
[----:B------:R-:W-:-:S04]  /*121f0*/  MOV R4, 0x400 ;  /* 0x0000040000047802 */ /* 0x000fc80000000f00 */
[----:B-1----:R-:W-:Y:S02]  /*12200*/  LEA R5, R5, R4, 0x18 ;  /* 0x0000000405057211 */ /* 0x002fe400078ec0ff */
[----:B------:R-:W-:Y:S02]  /*12210*/  SHF.L.U32 R4, R0, 0x1f, RZ ;  /* 0x0000001f00047819 */ /* 0x000fe400000006ff */
[----:B------:R-:W-:-:S04]  /*12220*/  LEA R7, R2, R5, 0x3 ;  /* 0x0000000502077211 */ /* 0x000fc800078e18ff */
[----:B------:R-:W1:Y:S02]  /*12230*/  SYNCS.PHASECHK.TRANS64.TRYWAIT P4, [R7+URZ+0x54028], R4 ;  /* 0x05402804070075a7 */ /* 0x000e64000808017f */
[----:B-1----:R-:W-:Y:S05]  /*12240*/  @!P4 BRA `(.L_x_102) ;  /* 0x0000000c0088c947 */ /* 0x002fea0003800000 */
.L_x_122:
[----:B-1----:R-:W-:-:S04]  /*12250*/  @P2 MOV R4, 0xe000 ;  /* 0x0000e00000042802 */ /* 0x002fc80000000f00 */
[----:B------:R1:W-:Y:S02]  /*12260*/  @P2 SYNCS.ARRIVE.TRANS64 RZ, [R7+URZ+0x54000], R4 ;  /* 0x0540000407ff29a7 */ /* 0x0003e4000800003f */
[----:B-1----:R-:W-:-:S04]  /*12270*/  PRMT R4, R3, 0x9910, RZ ;  /* 0x0000991003047816 */ /* 0x002fc800000000ff */
[----:B------:R-:W-:-:S13]  /*12280*/  ISETP.NE.AND P4, PT, R4, 0x2, PT ;  /* 0x000000020400780c */ /* 0x000fda0003f85270 */
[----:B------:R-:W-:Y:S05]  /*12290*/  @P4 BRA `(.L_x_103) ;  /* 0x0000000000044947 */ /* 0x000fea0003800000 */
[----:B------:R-:W-:Y:S01]  /*122a0*/  BPT.TRAP 0x1 ;  /* 0x000000040000795c */ /* 0x000fe20000300000 */
.L_x_103:
[----:B------:R-:W-:Y:S05]  /*122b0*/  @P0 BRA `(.L_x_104) ;  /* 0x0000000000040947 */ /* 0x000fea0003800000 */
[----:B------:R-:W-:Y:S01]  /*122c0*/  BPT.TRAP 0x1 ;  /* 0x000000040000795c */ /* 0x000fe20000300000 */
.L_x_104:
[----:B------:R-:W-:Y:S01]  /*122d0*/  IMAD R5, R2, 0xe000, R5 ;  /* 0x0000e00002057824 */ /* 0x000fe200078e0205 */
[----:B------:R-:W-:Y:S01]  /*122e0*/  R2UR UR57, R7 ;  /* 0x00000000073972ca */ /* 0x000fe200000e0000 */
[----:B------:R-:W-:Y:S01]  /*122f0*/  ULDC.64 UR8, c[0x0][0x198] ;  /* 0x0000660000087ab9 */ /* 0x000fe20000000a00 */
[----:B------:R-:W-:Y:S01]  /*12300*/  R2UR UR59, R8 ;  /* 0x00000000083b72ca */ /* 0x000fe200000e0000 */
[----:B------:R-:W-:Y:S01]  /*12310*/  UIADD3 UR8, UP0, UR8, 0x1f0, URZ ;  /* 0x000001f008087890 */ /* 0x000fe2000ff1e03f */
[----:B------:R-:W-:Y:S01]  /*12320*/  R2UR UR5, R5 ;  /* 0x00000000050572ca */ /* 0x000fe200000e0000 */
[----:B------:R-:W-:Y:S01]  /*12330*/  UMOV UR6, 0x0 ;  /* 0x0000000000067882 */ /* 0x000fe20000000000 */
[----:B------:R-:W-:Y:S01]  /*12340*/  UMOV UR7, 0x10000000 ;  /* 0x1000000000077882 */ /* 0x000fe20000000000 */
[----:B------:R-:W-:Y:S01]  /*12350*/  UIADD3.X UR9, URZ, UR9, URZ, UP0, !UPT ;  /* 0x000000093f097290 */ /* 0x000fe200087fe43f */
[----:B------:R-:W-:Y:S01]  /*12360*/  IADD3 R2, R2, 0x1, RZ ;  /* 0x0000000102027810 */ /* 0x000fe20007ffe0ff */
[----:B------:R-:W-:Y:S01]  /*12370*/  UMOV UR58, URZ ;  /* 0x0000003f003a7c82 */ /* 0x000fe20008000000 */
[----:B------:R-:W-:Y:S01]  /*12380*/  UMOV UR50, 0x20 ;  /* 0x0000002000327882 */ /* 0x000fe20000000000 */
[----:B------:R-:W-:Y:S01]  /*12390*/  UMOV UR52, UR60 ;  /* 0x0000003c00347c82 */ /* 0x000fe20008000000 */
[----:B------:R-:W-:Y:S01]  /*123a0*/  UMOV UR53, UR61 ;  /* 0x0000003d00357c82 */ /* 0x000fe20008000000 */
[----:B------:R-:W-:Y:S01]  /*123b0*/  UIADD3 UR57, UR57, 0x54000, URZ ;  /* 0x0005400039397890 */ /* 0x000fe2000fffe03f */
[----:B------:R-:W-:Y:S01]  /*123c0*/  ISETP.NE.AND P4, PT, R2, 0x5, PT ;  /* 0x000000050200780c */ /* 0x000fe20003f85270 */
[----:B------:R-:W-:-:S02]  /*123d0*/  USHF.L.U32 UR59, UR59, 0x7, URZ ;  /* 0x000000073b3b7899 */ /* 0x000fc4000800063f */
[----:B------:R-:W-:Y:S01]  /*123e0*/  UIADD3 UR56, UR5, 0xe000, URZ ;  /* 0x0000e00005387890 */ /* 0x000fe2000fffe03f */
[----:B------:R-:W-:Y:S01]  /*123f0*/  SEL R5, RZ, 0x1, P4 ;  /* 0x00000001ff057807 */ /* 0x000fe20002000000 */
[----:B------:R-:W-:Y:S01]  /*12400*/  UIADD3 UR48, UR5, 0x10000, URZ ;  /* 0x0001000005307890 */ /* 0x000fe2000fffe03f */
[----:B------:R-:W-:Y:S01]  /*12410*/  SEL R2, R2, RZ, P4 ;  /* 0x000000ff02027207 */ /* 0x000fe20002000000 */
[----:B------:R-:W-:Y:S01]  /*12420*/  UIADD3 UR16, UR5, 0x12000, URZ ;  /* 0x0001200005107890 */ /* 0x000fe2000fffe03f */
[----:B------:R-:W-:Y:S01]  /*12430*/  LOP3.LUT R0, R0, R5, RZ, 0x3c, !PT ;  /* 0x0000000500007212 */ /* 0x000fe200078e3cff */
        /* <DEDUP_REMOVED lines=35> */
.L_x_101:
[----:B------:R-:W-:Y:S05]  /*12670*/  BSYNC B1 ;  /* 0x0000000000017941 */ /* 0x000fea0003800000 */
.L_x_100:
[----:B------:R-:W-:Y:S01]  /*12680*/  ISETP.LT.OR P4, PT, R9, 0x4, !P3 ;  /* 0x000000040900780c */ /* 0x000fe20005f81670 */
[----:B------:R-:W-:-:S12]  /*12690*/  BSSY B1, `(.L_x_105) ;  /* 0x000004c000017945 */ /* 0x000fd80003800000 */
[----:B------:R-:W-:Y:S05]  /*126a0*/  @P4 BRA `(.L_x_106) ;  /* 0x0000000400284947 */ /* 0x000fea0003800000 */
[----:B------:R-:W1:Y:S01]  /*126b0*/  S2R R5, SR_CgaCtaId ;  /* 0x0000000000057919 */ /* 0x000e620000008800 */
[----:B------:R-:W-:Y:S02]  /*126c0*/  MOV R4, 0x400 ;  /* 0x0000040000047802 */ /* 0x000fe40000000f00 */
[----:B------:R-:W-:Y:S02]  /*126d0*/  SHF.L.U32 R7, R0, 0x1f, RZ ;  /* 0x0000001f00077819 */ /* 0x000fe400000006ff */
[----:B-1----:R-:W-:-:S04]  /*126e0*/  LEA R5, R5, R4, 0x18 ;  /* 0x0000000405057211 */ /* 0x002fc800078ec0ff */
[----:B------:R-:W-:-:S04]  /*126f0*/  LEA R4, R2, R5, 0x3 ;  /* 0x0000000502047211 */ /* 0x000fc800078e18ff */
[----:B------:R-:W1:Y:S02]  /*12700*/  SYNCS.PHASECHK.TRANS64.TRYWAIT P4, [R4+URZ+0x54028], R7 ;  /* 0x05402807040075a7 */ /* 0x000e64000808017f */
[----:B-1----:R-:W-:Y:S05]  /*12710*/  @!P4 BRA `(.L_x_107) ;  /* 0x000000080068c947 */ /* 0x002fea0003800000 */
.L_x_123:
[----:B------:R-:W-:Y:S02]  /*12720*/  PRMT R6, R3, 0x9910, RZ ;  /* 0x0000991003067816 */ /* 0x000fe400000000ff */
[----:B-1----:R-:W-:Y:S02]  /*12730*/  @P1 MOV R7, 0xe000 ;  /* 0x0000e00000071802 */ /* 0x002fe40000000f00 */
[----:B------:R-:W-:Y:S02]  /*12740*/  ISETP.NE.AND P4, PT, R6, 0x2, PT ;  /* 0x000000020600780c */ /* 0x000fe40003f85270 */
[----:B------:R1:W-:Y:S11]  /*12750*/  @P1 SYNCS.ARRIVE.TRANS64 RZ, [R4+URZ+0x54000], R7 ;  /* 0x0540000704ff19a7 */ /* 0x0003f6000800003f */
[----:B-1----:R-:W-:Y:S05]  /*12760*/  @P4 BRA `(.L_x_108) ;  /* 0x0000000000044947 */ /* 0x002fea0003800000 */
[----:B------:R-:W-:Y:S01]  /*12770*/  BPT.TRAP 0x1 ;  /* 0x000000040000795c */ /* 0x000fe20000300000 */
.L_x_108:
[----:B------:R-:W-:Y:S05]  /*12780*/  @P0 BRA `(.L_x_109) ;  /* 0x0000000000040947 */ /* 0x000fea0003800000 */
[----:B------:R-:W-:Y:S01]  /*12790*/  BPT.TRAP 0x1 ;  /* 0x000000040000795c */ /* 0x000fe20000300000 */
.L_x_109:
        /* <DEDUP_REMOVED lines=16> */
[----:B------:R-:W-:Y:S01]  /*128a0*/  USHF.L.U32 UR59, UR59, 0x7, URZ ;  /* 0x000000073b3b7899 */ /* 0x000fe2000800063f */
[----:B------:R-:W-:Y:S01]  /*128b0*/  IADD3 R8, R8, 0x1, RZ ;  /* 0x0000000108087810 */ /* 0x000fe20007ffe0ff */
        /* <DEDUP_REMOVED lines=41> */
.L_x_106:
[----:B------:R-:W-:Y:S05]  /*12b50*/  BSYNC B1 ;  /* 0x0000000000017941 */ /* 0x000fea0003800000 */
.L_x_105:
[C---:B------:R-:W-:Y:S02]  /*12b60*/  ISETP.GT.AND P4, PT, R9.reuse, 0x4, PT ;  /* 0x000000040900780c */ /* 0x040fe40003f84270 */
[----:B------:R-:W-:-:S11]  /*12b70*/  IADD3 R9, R9, -0x2, RZ ;  /* 0xfffffffe09097810 */ /* 0x000fd60007ffe0ff */
[----:B------:R-:W-:Y:S05]  /*12b80*/  @P4 BRA `(.L_x_110) ;  /* 0xfffffff4008c4947 */ /* 0x000fea000383ffff */
[----:B------:R-:W-:Y:S05]  /*12b90*/  BSYNC B0 ;  /* 0x0000000000007941 */ /* 0x000fea0003800000 */
.L_x_99:
[----:B------:R-:W-:Y:S05]  /*12ba0*/  EXIT ;  /* 0x000000000000794d */ /* 0x000fea0003800000 */
.L_x_15:
[----:B-1----:R-:W-:-:S04]  /*12bb0*/  MOV R6, UR5 ;  /* 0x0000000500067c02 */ /* 0x002fc80008000f00 */
[----:B------:R1:W2:Y:S03]  /*12bc0*/  SYNCS.PHASECHK.TRANS64.TRYWAIT P1, [R6+URZ+0x54050], R7 ;  /* 0x05405007060075a7 */ /* 0x0002a6000802017f */
[----:B--2---:R-:W-:Y:S05]  /*12bd0*/  @!P1 NANOSLEEP.SYNCS 0x989680 ;  /* 0x009896800000995d */ /* 0x004fea0003900000 */
[----:B------:R-:W2:Y:S02]  /*12be0*/  @!P1 SYNCS.PHASECHK.TRANS64 P1, [R6+URZ+0x54050], R7 ;  /* 0x05405007060095a7 */ /* 0x000ea4000802007f */
[----:B--2---:R-:W-:Y:S05]  /*12bf0*/  @!P1 BRA `(.L_x_15) ;  /* 0xfffffffc00ec9947 */ /* 0x004fea000383ffff */
[----:B------:R-:W-:Y:S05]  /*12c00*/  BRA `(.L_x_111) ;  /* 0xfffffee000f87947 */ /* 0x000fea000383ffff */
.L_x_17:
[----:B-1----:R-:W-:-:S04]  /*12c10*/  MOV R3, UR61 ;  /* 0x0000003d00037c02 */ /* 0x002fc80008000f00 */
[----:B------:R1:W2:Y:S03]  /*12c20*/  SYNCS.PHASECHK.TRANS64.TRYWAIT P1, [R3+URZ+0x54000], R6 ;  /* 0x05400006030075a7 */ /* 0x0002a6000802017f */
[----:B--2---:R-:W-:Y:S05]  /*12c30*/  @!P1 NANOSLEEP.SYNCS 0x989680 ;  /* 0x009896800000995d */ /* 0x004fea0003900000 */
[----:B------:R-:W2:Y:S02]  /*12c40*/  @!P1 SYNCS.PHASECHK.TRANS64 P1, [R3+URZ+0x54000], R6 ;  /* 0x05400006030095a7 */ /* 0x000ea4000802007f */
[----:B--2---:R-:W-:Y:S05]  /*12c50*/  @!P1 BRA `(.L_x_17) ;  /* 0xfffffffc00ec9947 */ /* 0x004fea000383ffff */
[----:B------:R-:W-:Y:S05]  /*12c60*/  BRA `(.L_x_112) ;  /* 0xfffffee400047947 */ /* 0x000fea000383ffff */
.L_x_18:
[----:B------:R-:W-:-:S13]  /*12c70*/  R2UR UR4, R3 ;  /* 0x00000000030472ca */ /* 0x000fda00000e0000 */
[----:B-1----:R-:W-:-:S04]  /*12c80*/  MOV R7, UR4 ;  /* 0x0000000400077c02 */ /* 0x002fc80008000f00 */
[----:B------:R1:W2:Y:S03]  /*12c90*/  SYNCS.PHASECHK.TRANS64.TRYWAIT P1, [R7+URZ+-0x8], R4 ;  /* 0xfffff804070075a7 */ /* 0x0002a6000802017f */
[----:B--2---:R-:W-:Y:S05]  /*12ca0*/  @!P1 NANOSLEEP.SYNCS 0x989680 ;  /* 0x009896800000995d */ /* 0x004fea0003900000 */
[----:B------:R-:W2:Y:S02]  /*12cb0*/  @!P1 SYNCS.PHASECHK.TRANS64 P1, [R7+URZ+-0x8], R4 ;  /* 0xfffff804070095a7 */ /* 0x000ea4000802007f */
[----:B--2---:R-:W-:Y:S05]  /*12cc0*/  @!P1 BRA `(.L_x_18) ;  /* 0xfffffffc00e89947 */ /* 0x004fea000383ffff */
[----:B------:R-:W-:Y:S05]  /*12cd0*/  BRA `(.L_x_113) ;  /* 0xfffffee400047947 */ /* 0x000fea000383ffff */
.L_x_20:
[----:B-1----:R-:W-:-:S04]  /*12ce0*/  MOV R15, UR61 ;  /* 0x0000003d000f7c02 */ /* 0x002fc80008000f00 */
[----:B------:R1:W2:Y:S03]  /*12cf0*/  SYNCS.PHASECHK.TRANS64.TRYWAIT P1, [R15+URZ+0x54008], R6 ;  /* 0x054008060f0075a7 */ /* 0x0002a6000802017f */
[----:B--2---:R-:W-:Y:S05]  /*12d00*/  @!P1 NANOSLEEP.SYNCS 0x989680 ;  /* 0x009896800000995d */ /* 0x004fea0003900000 */
[----:B------:R-:W2:Y:S02]  /*12d10*/  @!P1 SYNCS.PHASECHK.TRANS64 P1, [R15+URZ+0x54008], R6 ;  /* 0x054008060f0095a7 */ /* 0x000ea4000802007f */
[----:B--2---:R-:W-:Y:S05]  /*12d20*/  @!P1 BRA `(.L_x_20) ;  /* 0xfffffffc00ec9947 */ /* 0x004fea000383ffff */
[----:B------:R-:W-:Y:S05]  /*12d30*/  BRA `(.L_x_114) ;  /* 0xffffff1400d47947 */ /* 0x000fea000383ffff */
.L_x_25:
[----:B-1----:R-:W-:-:S04]  /*12d40*/  MOV R17, UR5 ;  /* 0x0000000500117c02 */ /* 0x002fc80008000f00 */
[----:B------:R1:W2:Y:S03]  /*12d50*/  SYNCS.PHASECHK.TRANS64.TRYWAIT P2, [R17+URZ+0x54000], R14 ;  /* 0x0540000e110075a7 */ /* 0x0002a6000804017f */
[----:B--2---:R-:W-:Y:S05]  /*12d60*/  @!P2 NANOSLEEP.SYNCS 0x989680 ;  /* 0x009896800000a95d */ /* 0x004fea0003900000 */
[----:B------:R-:W2:Y:S02]  /*12d70*/  @!P2 SYNCS.PHASECHK.TRANS64 P2, [R17+URZ+0x54000], R14 ;  /* 0x0540000e1100a5a7 */ /* 0x000ea4000804007f */
[----:B--2---:R-:W-:Y:S05]  /*12d80*/  @!P2 BRA `(.L_x_25) ;  /* 0xfffffffc00eca947 */ /* 0x004fea000383ffff */
[----:B------:R-:W-:Y:S05]  /*12d90*/  BRA `(.L_x_115) ;  /* 0xffffff2800f47947 */ /* 0x000fea000383ffff */
.L_x_29:
[----:B-1----:R-:W-:-:S04]  /*12da0*/  MOV R14, UR6 ;  /* 0x00000006000e7c02 */ /* 0x002fc80008000f00 */
[----:B------:R1:W2:Y:S03]  /*12db0*/  SYNCS.PHASECHK.TRANS64.TRYWAIT P2, [R14+URZ+0x54000], R71 ;  /* 0x054000470e0075a7 */ /* 0x0002a6000804017f */
[----:B--2---:R-:W-:Y:S05]  /*12dc0*/  @!P2 NANOSLEEP.SYNCS 0x989680 ;  /* 0x009896800000a95d */ /* 0x004fea0003900000 */
[----:B------:R-:W2:Y:S02]  /*12dd0*/  @!P2 SYNCS.PHASECHK.TRANS64 P2, [R14+URZ+0x54000], R71 ;  /* 0x054000470e00a5a7 */ /* 0x000ea4000804007f */
[----:B--2---:R-:W-:Y:S05]  /*12de0*/  @!P2 BRA `(.L_x_29) ;  /* 0xfffffffc00eca947 */ /* 0x004fea000383ffff */
[----:B------:R-:W-:Y:S05]  /*12df0*/  BRA `(.L_x_28) ;  /* 0xffffff5400f07947 */ /* 0x000fea000383ffff */
.L_x_37:
[----:B-1----:R-:W-:-:S04]  /*12e00*/  MOV R18, UR5 ;  /* 0x0000000500127c02 */ /* 0x002fc80008000f00 */
[----:B------:R1:W2:Y:S03]  /*12e10*/  SYNCS.PHASECHK.TRANS64.TRYWAIT P2, [R18+URZ+0x54000], R17 ;  /* 0x05400011120075a7 */ /* 0x0002a6000804017f */
[----:B--2---:R-:W-:Y:S05]  /*12e20*/  @!P2 NANOSLEEP.SYNCS 0x989680 ;  /* 0x009896800000a95d */ /* 0x004fea0003900000 */
[----:B------:R-:W2:Y:S02]  /*12e30*/  @!P2 SYNCS.PHASECHK.TRANS64 P2, [R18+URZ+0x54000], R17 ;  /* 0x054000111200a5a7 */ /* 0x000ea4000804007f */
[----:B--2---:R-:W-:Y:S05]  /*12e40*/  @!P2 BRA `(.L_x_37) ;  /* 0xfffffffc00eca947 */ /* 0x004fea000383ffff */
[----:B------:R-:W-:Y:S05]  /*12e50*/  BRA `(.L_x_116) ;  /* 0xffffff6800f47947 */ /* 0x000fea000383ffff */
.L_x_41:
[----:B-1----:R-:W-:-:S04]  /*12e60*/  MOV R14, UR6 ;  /* 0x00000006000e7c02 */ /* 0x002fc80008000f00 */
[----:B------:R1:W2:Y:S03]  /*12e70*/  SYNCS.PHASECHK.TRANS64.TRYWAIT P2, [R14+URZ+0x54000], R21 ;  /* 0x054000150e0075a7 */ /* 0x0002a6000804017f */
[----:B--2---:R-:W-:Y:S05]  /*12e80*/  @!P2 NANOSLEEP.SYNCS 0x989680 ;  /* 0x009896800000a95d */ /* 0x004fea0003900000 */
[----:B------:R-:W2:Y:S02]  /*12e90*/  @!P2 SYNCS.PHASECHK.TRANS64 P2, [R14+URZ+0x54000], R21 ;  /* 0x054000150e00a5a7 */ /* 0x000ea4000804007f */
[----:B--2---:R-:W-:Y:S05]  /*12ea0*/  @!P2 BRA `(.L_x_41) ;  /* 0xfffffffc00eca947 */ /* 0x004fea000383ffff */
[----:B------:R-:W-:Y:S05]  /*12eb0*/  BRA `(.L_x_40) ;  /* 0xffffffa000687947 */ /* 0x000fea000383ffff */
.L_x_57:
[----:B------:R-:W-:-:S13]  /*12ec0*/  R2UR UR4, R3 ;  /* 0x00000000030472ca */ /* 0x000fda00000e0000 */
[----:B--2---:R-:W-:-:S04]  /*12ed0*/  MOV R5, UR4 ;  /* 0x0000000400057c02 */ /* 0x004fc80008000f00 */
[----:B------:R2:W3:Y:S03]  /*12ee0*/  SYNCS.PHASECHK.TRANS64.TRYWAIT P0, [R5+URZ+0x8], R0 ;  /* 0x00000800050075a7 */ /* 0x0004e6000800017f */
[----:B---3--:R-:W-:Y:S05]  /*12ef0*/  @!P0 NANOSLEEP.SYNCS 0x989680 ;  /* 0x009896800000895d */ /* 0x008fea0003900000 */
[----:B------:R-:W3:Y:S02]  /*12f00*/  @!P0 SYNCS.PHASECHK.TRANS64 P0, [R5+URZ+0x8], R0 ;  /* 0x00000800050085a7 */ /* 0x000ee4000800007f */
[----:B---3--:R-:W-:Y:S05]  /*12f10*/  @!P0 BRA `(.L_x_57) ;  /* 0xfffffffc00e88947 */ /* 0x008fea000383ffff */
[----:B------:R-:W-:Y:S05]  /*12f20*/  BRA `(.L_x_117) ;  /* 0xffffffbc00f87947 */ /* 0x000fea000383ffff */
.L_x_81:
[----:B-1----:R1:W2:Y:S02]  /*12f30*/  SYNCS.PHASECHK.TRANS64.TRYWAIT P0, [R4+URZ+0x54060], R3 ;  /* 0x05406003040075a7 */ /* 0x0022a4000800017f */
[----:B--2---:R-:W-:Y:S05]  /*12f40*/  @!P0 NANOSLEEP.SYNCS 0x989680 ;  /* 0x009896800000895d */ /* 0x004fea0003900000 */
[----:B------:R-:W2:Y:S02]  /*12f50*/  @!P0 SYNCS.PHASECHK.TRANS64 P0, [R4+URZ+0x54060], R3 ;  /* 0x05406003040085a7 */ /* 0x000ea4000800007f */
[----:B--2---:R-:W-:Y:S05]  /*12f60*/  @!P0 BRA `(.L_x_81) ;  /* 0xfffffffc00f08947 */ /* 0x004fea000383ffff */
[----:B------:R-:W-:Y:S05]  /*12f70*/  BRA `(.L_x_118) ;  /* 0xffffffdc00e87947 */ /* 0x000fea000383ffff */
.L_x_86:
[----:B-1----:R1:W2:Y:S02]  /*12f80*/  SYNCS.PHASECHK.TRANS64.TRYWAIT P0, [R5+URZ+0x54028], R2 ;  /* 0x05402802050075a7 */ /* 0x0022a4000800017f */
[----:B--2---:R-:W-:Y:S05]  /*12f90*/  @!P0 NANOSLEEP.SYNCS 0x989680 ;  /* 0x009896800000895d */ /* 0x004fea0003900000 */
[----:B------:R-:W2:Y:S02]  /*12fa0*/  @!P0 SYNCS.PHASECHK.TRANS64 P0, [R5+URZ+0x54028], R2 ;  /* 0x05402802050085a7 */ /* 0x000ea4000800007f */
[----:B--2---:R-:W-:Y:S05]  /*12fb0*/  @!P0 BRA `(.L_x_86) ;  /* 0xfffffffc00f08947 */ /* 0x004fea000383ffff */
[----:B------:R-:W-:Y:S05]  /*12fc0*/  BRA `(.L_x_119) ;  /* 0xffffffe000e87947 */ /* 0x000fea000383ffff */
.L_x_91:
[----:B-1----:R1:W2:Y:S02]  /*12fd0*/  SYNCS.PHASECHK.TRANS64.TRYWAIT P0, [R4+URZ+0x54060], R5 ;  /* 0x05406005040075a7 */ /* 0x0022a4000800017f */
[----:B--2---:R-:W-:Y:S05]  /*12fe0*/  @!P0 NANOSLEEP.SYNCS 0x989680 ;  /* 0x009896800000895d */ /* 0x004fea0003900000 */
[----:B------:R-:W2:Y:S02]  /*12ff0*/  @!P0 SYNCS.PHASECHK.TRANS64 P0, [R4+URZ+0x54060], R5 ;  /* 0x05406005040085a7 */ /* 0x000ea4000800007f */
[----:B--2---:R-:W-:Y:S05]  /*13000*/  @!P0 BRA `(.L_x_91) ;  /* 0xfffffffc00f08947 */ /* 0x004fea000383ffff */
[----:B------:R-:W-:Y:S05]  /*13010*/  BRA `(.L_x_120) ;  /* 0xffffffe400fc7947 */ /* 0x000fea000383ffff */
.L_x_96:
[----:B-1----:R1:W2:Y:S02]  /*13020*/  SYNCS.PHASECHK.TRANS64.TRYWAIT P0, [R3+URZ+0x54028], R4 ;  /* 0x05402804030075a7 */ /* 0x0022a4000800017f */
[----:B--2---:R-:W-:Y:S05]  /*13030*/  @!P0 NANOSLEEP.SYNCS 0x989680 ;  /* 0x009896800000895d */ /* 0x004fea0003900000 */
[----:B------:R-:W2:Y:S02]  /*13040*/  @!P0 SYNCS.PHASECHK.TRANS64 P0, [R3+URZ+0x54028], R4 ;  /* 0x05402804030085a7 */ /* 0x000ea4000800007f */
[----:B--2---:R-:W-:Y:S05]  /*13050*/  @!P0 BRA `(.L_x_96) ;  /* 0xfffffffc00f08947 */ /* 0x004fea000383ffff */
[----:B------:R-:W-:Y:S05]  /*13060*/  BRA `(.L_x_121) ;  /* 0xffffffec001c7947 */ /* 0x000fea000383ffff */
.L_x_102:
[----:B-1----:R1:W2:Y:S02]  /*13070*/  SYNCS.PHASECHK.TRANS64.TRYWAIT P4, [R7+URZ+0x54028], R4 ;  /* 0x05402804070075a7 */ /* 0x0022a4000808017f */
[----:B--2---:R-:W-:Y:S05]  /*13080*/  @!P4 NANOSLEEP.SYNCS 0x989680 ;  /* 0x009896800000c95d */ /* 0x004fea0003900000 */
[----:B------:R-:W2:Y:S02]  /*13090*/  @!P4 SYNCS.PHASECHK.TRANS64 P4, [R7+URZ+0x54028], R4 ;  /* 0x054028040700c5a7 */ /* 0x000ea4000808007f */
[----:B--2---:R-:W-:Y:S05]  /*130a0*/  @!P4 BRA `(.L_x_102) ;  /* 0xfffffffc00f0c947 */ /* 0x004fea000383ffff */
[----:B------:R-:W-:Y:S05]  /*130b0*/  BRA `(.L_x_122) ;  /* 0xfffffff000647947 */ /* 0x000fea000383ffff */
.L_x_107:
[----:B-1----:R1:W2:Y:S02]  /*130c0*/  SYNCS.PHASECHK.TRANS64.TRYWAIT P4, [R4+URZ+0x54028], R7 ;  /* 0x05402807040075a7 */ /* 0x0022a4000808017f */
[----:B--2---:R-:W-:Y:S05]  /*130d0*/  @!P4 NANOSLEEP.SYNCS 0x989680 ;  /* 0x009896800000c95d */ /* 0x004fea0003900000 */
[----:B------:R-:W2:Y:S02]  /*130e0*/  @!P4 SYNCS.PHASECHK.TRANS64 P4, [R4+URZ+0x54028], R7 ;  /* 0x054028070400c5a7 */ /* 0x000ea4000808007f */
[----:B--2---:R-:W-:Y:S05]  /*130f0*/  @!P4 BRA `(.L_x_107) ;  /* 0xfffffffc00f0c947 */ /* 0x004fea000383ffff */
[----:B------:R-:W-:Y:S05]  /*13100*/  BRA `(.L_x_123) ;  /* 0xfffffff400847947 */ /* 0x000fea000383ffff */
        .weak           $__internal_0_$__cuda_sm20_rcp_rn_f32_slowpath
        .type           $__internal_0_$__cuda_sm20_rcp_rn_f32_slowpath,@function
        .size           $__internal_0_$__cuda_sm20_rcp_rn_f32_slowpath,(.L_x_129 - $__internal_0_$__cuda_sm20_rcp_rn_f32_slowpath)
$__internal_0_$__cuda_sm20_rcp_rn_f32_slowpath:
[----:B------:R-:W-:Y:S01]  /*13110*/  SHF.L.U32 R0, R4, 0x1, RZ ;  /* 0x0000000104007819 */ /* 0x000fe200000006ff */
[----:B------:R-:W-:Y:S03]  /*13120*/  BSSY B2, `(.L_x_124) ;  /* 0x0000030000027945 */ /* 0x000fe60003800000 */
[----:B------:R-:W-:-:S04]  /*13130*/  SHF.R.U32.HI R13, RZ, 0x18, R0 ;  /* 0x00000018ff0d7819 */ /* 0x000fc80000011600 */
[----:B------:R-:W-:-:S13]  /*13140*/  ISETP.NE.U32.AND P0, PT, R13, RZ, PT ;  /* 0x000000ff0d00720c */ /* 0x000fda0003f05070 */
[----:B------:R-:W-:Y:S05]  /*13150*/  @P0 BRA `(.L_x_125) ;  /* 0x0000000000280947 */ /* 0x000fea0003800000 */
[----:B------:R-:W-:-:S04]  /*13160*/  SHF.L.U32 R0, R4, 0x1, RZ ;  /* 0x0000000104007819 */ /* 0x000fc800000006ff */
[----:B------:R-:W-:-:S13]  /*13170*/  ISETP.NE.AND P0, PT, R0, RZ, PT ;  /* 0x000000ff0000720c */ /* 0x000fda0003f05270 */
[----:B------:R-:W-:Y:S01]  /*13180*/  @P0 FFMA R11, R4, 1.84467440737095516160e+19, RZ ;  /* 0x5f800000040b0823 */ /* 0x000fe200000000ff */
[----:B------:R-:W-:Y:S08]  /*13190*/  @!P0 MUFU.RCP R5, R4 ;  /* 0x0000000400058308 */ /* 0x000ff00000001000 */
[----:B------:R-:W1:Y:S02]  /*131a0*/  @P0 MUFU.RCP R0, R11 ;  /* 0x0000000b00000308 */ /* 0x000e640000001000 */
[----:B-1----:R-:W-:-:S04]  /*131b0*/  @P0 FFMA R12, R11, R0, -1 ;  /* 0xbf8000000b0c0423 */ /* 0x002fc80000000000 */
[----:B------:R-:W-:-:S04]  /*131c0*/  @P0 FADD.FTZ R13, -R12, -RZ ;  /* 0x800000ff0c0d0221 */ /* 0x000fc80000010100 */
[----:B------:R-:W-:-:S04]  /*131d0*/  @P0 FFMA R0, R0, R13, R0 ;  /* 0x0000000d00000223 */ /* 0x000fc80000000000 */
[----:B------:R-:W-:Y:S01]  /*131e0*/  @P0 FFMA R5, R0, 1.84467440737095516160e+19, RZ ;  /* 0x5f80000000050823 */ /* 0x000fe200000000ff */
[----:B------:R-:W-:Y:S06]  /*131f0*/  BRA `(.L_x_126) ;  /* 0x0000000000887947 */ /* 0x000fec0003800000 */
.L_x_125:
[----:B------:R-:W-:-:S04]  /*13200*/  IADD3 R21, R13, -0xfd, RZ ;  /* 0xffffff030d157810 */ /* 0x000fc80007ffe0ff */
[----:B------:R-:W-:-:S13]  /*13210*/  ISETP.GT.U32.AND P0, PT, R21, 0x1, PT ;  /* 0x000000011500780c */ /* 0x000fda0003f04070 */
[----:B------:R-:W-:Y:S05]  /*13220*/  @P0 BRA `(.L_x_127) ;  /* 0x0000000000780947 */ /* 0x000fea0003800000 */
[----:B------:R-:W-:Y:S02]  /*13230*/  LOP3.LUT R0, R4, 0x7fffff, RZ, 0xc0, !PT ;  /* 0x007fffff04007812 */ /* 0x000fe400078ec0ff */
[----:B------:R-:W-:Y:S02]  /*13240*/  MOV R14, 0x3 ;  /* 0x00000003000e7802 */ /* 0x000fe40000000f00 */
[----:B------:R-:W-:Y:S02]  /*13250*/  LOP3.LUT R0, R0, 0x3f800000, RZ, 0xfc, !PT ;  /* 0x3f80000000007812 */ /* 0x000fe400078efcff */
[----:B------:R-:W-:Y:S02]  /*13260*/  SHF.L.U32 R14, R14, R21, RZ ;  /* 0x000000150e0e7219 */ /* 0x000fe400000006ff */
[----:B------:R-:W1:Y:S02]  /*13270*/  MUFU.RCP R5, R0 ;  /* 0x0000000000057308 */ /* 0x000e640000001000 */
[----:B-1----:R-:W-:-:S04]  /*13280*/  FFMA R11, R0, R5, -1 ;  /* 0xbf800000000b7423 */ /* 0x002fc80000000005 */
[----:B------:R-:W-:-:S04]  /*13290*/  FADD.FTZ R12, -R11, -RZ ;  /* 0x800000ff0b0c7221 */ /* 0x000fc80000010100 */
[CCC-:B------:R-:W-:Y:S01]  /*132a0*/  FFMA.RM R11, R5.reuse, R12.reuse, R5.reuse ;  /* 0x0000000c050b7223 */ /* 0x1c0fe20000004005 */
[----:B------:R-:W-:-:S04]  /*132b0*/  FFMA.RP R12, R5, R12, R5 ;  /* 0x0000000c050c7223 */ /* 0x000fc80000008005 */
[C---:B------:R-:W-:Y:S02]  /*132c0*/  LOP3.LUT R5, R11.reuse, 0x7fffff, RZ, 0xc0, !PT ;  /* 0x007fffff0b057812 */ /* 0x040fe400078ec0ff */
[----:B------:R-:W-:Y:S02]  /*132d0*/  FSETP.NEU.FTZ.AND P0, PT, R11, R12, PT ;  /* 0x0000000c0b00720b */ /* 0x000fe40003f1d000 */
[----:B------:R-:W-:Y:S02]  /*132e0*/  LOP3.LUT R5, R5, 0x800000, RZ, 0xfc, !PT ;  /* 0x0080000005057812 */ /* 0x000fe400078efcff */
[----:B------:R-:W-:Y:S02]  /*132f0*/  SEL R11, RZ, 0xffffffff, !P0 ;  /* 0xffffffffff0b7807 */ /* 0x000fe40004000000 */
[----:B------:R-:W-:Y:S02]  /*13300*/  LOP3.LUT R14, R14, R5, RZ, 0xc0, !PT ;  /* 0x000000050e0e7212 */ /* 0x000fe400078ec0ff */
[----:B------:R-:W-:-:S02]  /*13310*/  IADD3 R0, -R11, RZ, RZ ;  /* 0x000000ff0b007210 */ /* 0x000fc40007ffe1ff */
[-C--:B------:R-:W-:Y:S02]  /*13320*/  SHF.R.U32.HI R14, RZ, R21.reuse, R14 ;  /* 0x00000015ff0e7219 */ /* 0x080fe4000001160e */
[----:B------:R-:W-:Y:S02]  /*13330*/  LOP3.LUT P1, RZ, R0, R21, R5, 0xf8, !PT ;  /* 0x0000001500ff7212 */ /* 0x000fe4000782f805 */
[C---:B------:R-:W-:Y:S02]  /*13340*/  LOP3.LUT P0, RZ, R14.reuse, 0x1, RZ, 0xc0, !PT ;  /* 0x000000010eff7812 */ /* 0x040fe4000780c0ff */
[----:B------:R-:W-:-:S04]  /*13350*/  LOP3.LUT P2, RZ, R14, 0x2, RZ, 0xc0, !PT ;  /* 0x000000020eff7812 */ /* 0x000fc8000784c0ff */
[----:B------:R-:W-:Y:S02]  /*13360*/  PLOP3.LUT P0, PT, P0, P1, P2, 0xe0, 0x0 ;  /* 0x000000000000781c */ /* 0x000fe40000703c20 */
[----:B------:R-:W-:Y:S02]  /*13370*/  LOP3.LUT P1, RZ, R4, 0x7fffff, RZ, 0xc0, !PT ;  /* 0x007fffff04ff7812 */ /* 0x000fe4000782c0ff */
[----:B------:R-:W-:-:S04]  /*13380*/  SEL R0, RZ, 0x1, !P0 ;  /* 0x00000001ff007807 */ /* 0x000fc80004000000 */
[----:B------:R-:W-:-:S04]  /*13390*/  IADD3 R0, -R0, RZ, RZ ;  /* 0x000000ff00007210 */ /* 0x000fc80007ffe1ff */
[----:B------:R-:W-:Y:S02]  /*133a0*/  ISETP.GE.AND P0, PT, R0, RZ, PT ;  /* 0x000000ff0000720c */ /* 0x000fe40003f06270 */
[----:B------:R-:W-:-:S04]  /*133b0*/  IADD3 R0, R13, -0xfc, RZ ;  /* 0xffffff040d007810 */ /* 0x000fc80007ffe0ff */
[----:B------:R-:W-:-:S07]  /*133c0*/  SHF.R.U32.HI R5, RZ, R0, R5 ;  /* 0x00000000ff057219 */ /* 0x000fce0000011605 */
[----:B------:R-:W-:-:S04]  /*133d0*/  @!P0 IADD3 R5, R5, 0x1, RZ ;  /* 0x0000000105058810 */ /* 0x000fc80007ffe0ff */
[----:B------:R-:W-:-:S04]  /*133e0*/  @!P1 SHF.L.U32 R5, R5, 0x1, RZ ;  /* 0x0000000105059819 */ /* 0x000fc800000006ff */
[----:B------:R-:W-:Y:S01]  /*133f0*/  LOP3.LUT R5, R5, 0x80000000, R4, 0xf8, !PT ;  /* 0x8000000005057812 */ /* 0x000fe200078ef804 */
[----:B------:R-:W-:Y:S06]  /*13400*/  BRA `(.L_x_126) ;  /* 0x0000000000047947 */ /* 0x000fec0003800000 */
.L_x_127:
[----:B------:R1:W2:Y:S02]  /*13410*/  MUFU.RCP R5, R4 ;  /* 0x0000000400057308 */ /* 0x0002a40000001000 */
.L_x_126:
[----:B------:R-:W-:Y:S05]  /*13420*/  BSYNC B2 ;  /* 0x0000000000027941 */ /* 0x000fea0003800000 */
.L_x_124:
[----:B--2---:R-:W-:Y:S02]  /*13430*/  MOV R0, R5 ;  /* 0x0000000500007202 */ /* 0x004fe40000000f00 */
[----:B-1----:R-:W-:Y:S02]  /*13440*/  MOV R4, R15 ;  /* 0x0000000f00047202 */ /* 0x002fe40000000f00 */
[----:B------:R-:W-:-:S04]  /*13450*/  MOV R5, 0x0 ;  /* 0x0000000000057802 */ /* 0x000fc80000000f00 */
[----:B------:R-:W-:Y:S05]  /*13460*/  RET.REL.NODEC R4 `(_ZN7cutlass13device_kernelINS_4fmha6kernel28FmhaKernelTmaWarpSpecializedINS1_10collective30FmhaMainloopTmaWarpSpecializedINS_6half_tEffN4cute5tupleIJNS7_1CILi128EEESA_NS9_ILi224EEEEEENS8_IJiNS9_ILi1EEENS8_IJiiEEEEEESF_SF_NS4_12CausalFusionEJEEENS4_15FmhaFwdEpilogueIS6_fNS8_IJNS9_ILi64EEESB_SA_EEEEENS2_23IndividualTileSchedulerEJEEEEEvNT_6ParamsE) ;  /* 0xfffffec804e47950 */ /* 0x000fea0003c3ffff */
.L_x_128:
[----:B------:R-:W-:-:S00]  /*13470*/  BRA `(.L_x_128) ;  /* 0xfffffffc00fc7947 */ /* 0x000fc0000383ffff */
[----:B------:R-:W-:-:S00]  /*13480*/  NOP ;  /* 0x0000000000007918 */ /* 0x000fc00000000000 */
[----:B------:R-:W-:-:S00]  /*13490*/  NOP ;  /* 0x0000000000007918 */ /* 0x000fc00000000000 */
[----:B------:R-:W-:-:S00]  /*134a0*/  NOP ;  /* 0x0000000000007918 */ /* 0x000fc00000000000 */
[----:B------:R-:W-:-:S00]  /*134b0*/  NOP ;  /* 0x0000000000007918 */ /* 0x000fc00000000000 */
[----:B------:R-:W-:-:S00]  /*134c0*/  NOP ;  /* 0x0000000000007918 */ /* 0x000fc00000000000 */
[----:B------:R-:W-:-:S00]  /*134d0*/  NOP ;  /* 0x0000000000007918 */ /* 0x000fc00000000000 */
[----:B------:R-:W-:-:S00]  /*134e0*/  NOP ;  /* 0x0000000000007918 */ /* 0x000fc00000000000 */
[----:B------:R-:W-:-:S00]  /*134f0*/  NOP ;  /* 0x0000000000007918 */ /* 0x000fc00000000000 */
.L_x_129:


//--------------------- .nv.global.init           --------------------------
	.section	.nv.global.init,"aw",@progbits
.nv.global.init:
	.type		$str$24,@object
	.size		$str$24,($str$25 - $str$24)
$str$24:
        /*0000*/ 	.byte	0x28, 0x61, 0x64, 0x64, 0x72, 0x65, 0x73, 0x73, 0x20, 0x26, 0x20, 0x6d, 0x61, 0x73, 0x6b, 0x29
        /*0010*/ 	.byte	0x20, 0x3d, 0x3d, 0x20, 0x30, 0x00
	.type		$str$25,@object
	.size		$str$25,(__unnamed_1 - $str$25)
$str$25:
        /*0016*/ 	.byte	0x2f, 0x74, 0x6d, 0x70, 0x2f, 0x63, 0x75, 0x74, 0x6c, 0x61, 0x73, 0x73, 0x5f, 0x73, 0x77, 0x65
        /*0026*/ 	.byte	0x65, 0x70, 0x5f, 0x73, 0x72, 0x63, 0x2f, 0x69, 0x6e, 0x63, 0x6c, 0x75, 0x64, 0x65, 0x2f, 0x63
        /*0036*/ 	.byte	0x75, 0x74, 0x65, 0x2f, 0x70, 0x6f, 0x69, 0x6e, 0x74, 0x65, 0x72, 0x5f, 0x66, 0x6c, 0x61, 0x67
        /*0046*/ 	.byte	0x67, 0x65, 0x64, 0x2e, 0x68, 0x70, 0x70, 0x00
	.type		__unnamed_1,@object
	.size		__unnamed_1,(__unnamed_2 - __unnamed_1)
__unnamed_1:
        /*004e*/ 	.byte	0x61, 0x75, 0x74, 0x6f, 0x20, 0x63, 0x75, 0x74, 0x65, 0x3a, 0x3a, 0x61, 0x73, 0x5f, 0x70, 0x6f
        /* <DEDUP_REMOVED lines=27> */
        /*020e*/ 	.byte	0x3e, 0x3e, 0x3e, 0x3e, 0x3e, 0x5d, 0x00
	.type		__unnamed_2,@object
	.size		__unnamed_2,(.L_1 - __unnamed_2)
__unnamed_2:
        /* <DEDUP_REMOVED lines=29> */
.L_1:


//--------------------- .nv.shared._ZN7cutlass13device_kernelINS_4fmha6kernel28FmhaKernelTmaWarpSpecializedINS1_10collective30FmhaMainloopTmaWarpSpecializedINS_6half_tEffN4cute5tupleIJNS7_1CILi128EEESA_NS9_ILi224EEEEEENS8_IJiNS9_ILi1EEENS8_IJiiEEEEEESF_SF_NS4_12CausalFusionEJEEENS4_15FmhaFwdEpilogueIS6_fNS8_IJNS9_ILi64EEESB_SA_EEEEENS2_23IndividualTileSchedulerEJEEEEEvNT_6ParamsE --------------------------
	.section	.nv.shared._ZN7cutlass13device_kernelINS_4fmha6kernel28FmhaKernelTmaWarpSpecializedINS1_10collective30FmhaMainloopTmaWarpSpecializedINS_6half_tEffN4cute5tupleIJNS7_1CILi128EEESA_NS9_ILi224EEEEEENS8_IJiNS9_ILi1EEENS8_IJiiEEEEEESF_SF_NS4_12CausalFusionEJEEENS4_15FmhaFwdEpilogueIS6_fNS8_IJNS9_ILi64EEESB_SA_EEEEENS2_23IndividualTileSchedulerEJEEEEEvNT_6ParamsE,"aw",@nobits
	.sectionflags	@""
	.align	16
	.zero		1024


//--------------------- .nv.shared.reserved.0     --------------------------
	.section	.nv.shared.reserved.0,"aw",@nobits
	.weak		__nv_reservedSMEM_offset_0_alias
	.size		__nv_reservedSMEM_offset_0_alias, 0, 0
	.other		__nv_reservedSMEM_offset_0_alias,@"STO_CUDA_RESERVED_SHARED STV_DEFAULT"
__nv_reservedSMEM_offset_0_alias:
	.zero		0


//--------------------- .nv.global                --------------------------
	.section	.nv.global,"aw",@nobits
.nv.global:
	.type		_ZN39_INTERNAL_935bf4fd_4_k_cu_5a4bf9e6_27524cute1_E,@object
	.size		_ZN39_INTERNAL_935bf4fd_4_k_cu_5a4bf9e6_27524cute1_E,(_ZN39_INTERNAL_935bf4fd_4_k_cu_5a4bf9e6_27524cuda3std3__45__cpo6cbeginE - _ZN39_INTERNAL_935bf4fd_4_k_cu_5a4bf9e6_27524cute1_E)
_ZN39_INTERNAL_935bf4fd_4_k_cu_5a4bf9e6_27524cute1_E:
	.zero		1
	.type		_ZN39_INTERNAL_935bf4fd_4_k_cu_5a4bf9e6_27524cuda3std3__45__cpo6cbeginE,@object
	.size		_ZN39_INTERNAL_935bf4fd_4_k_cu_5a4bf9e6_27524cuda3std3__45__cpo6cbeginE,(_ZN39_INTERNAL_935bf4fd_4_k_cu_5a4bf9e6_27524cuda3std3__48in_placeE - _ZN39_INTERNAL_935bf4fd_4_k_cu_5a4bf9e6_27524cuda3std3__45__cpo6cbeginE)
_ZN39_INTERNAL_935bf4fd_4_k_cu_5a4bf9e6_27524cuda3std3__45__cpo6cbeginE:
	.zero		1
	.type		_ZN39_INTERNAL_935bf4fd_4_k_cu_5a4bf9e6_27524cuda3std3__48in_placeE,@object
	.size		_ZN39_INTERNAL_935bf4fd_4_k_cu_5a4bf9e6_27524cuda3std3__48in_placeE,(_ZN39_INTERNAL_935bf4fd_4_k_cu_5a4bf9e6_27524cuda3std6ranges3__45__cpo9iter_moveE - _ZN39_INTERNAL_935bf4fd_4_k_cu_5a4bf9e6_27524cuda3std3__48in_placeE)
_ZN39_INTERNAL_935bf4fd_4_k_cu_5a4bf9e6_27524cuda3std3__48in_placeE:
	.zero		1
	.type		_ZN39_INTERNAL_935bf4fd_4_k_cu_5a4bf9e6_27524cuda3std6ranges3__45__cpo9iter_moveE,@object
	.size		_ZN39_INTERNAL_935bf4fd_4_k_cu_5a4bf9e6_27524cuda3std6ranges3__45__cpo9iter_moveE,(_ZN39_INTERNAL_935bf4fd_4_k_cu_5a4bf9e6_27524cuda3std3__45__cpo5beginE - _ZN39_INTERNAL_935bf4fd_4_k_cu_5a4bf9e6_27524cuda3std6ranges3__45__cpo9iter_moveE)
_ZN39_INTERNAL_935bf4fd_4_k_cu_5a4bf9e6_27524cuda3std6ranges3__45__cpo9iter_moveE:
	.zero		1
	.type		_ZN39_INTERNAL_935bf4fd_4_k_cu_5a4bf9e6_27524cuda3std3__45__cpo5beginE,@object
	.size		_ZN39_INTERNAL_935bf4fd_4_k_cu_5a4bf9e6_27524cuda3std3__45__cpo5beginE,(_ZN39_INTERNAL_935bf4fd_4_k_cu_5a4bf9e6_27524cuda3std3__441_GLOBAL__N__935bf4fd_4_k_cu_5a4bf9e6_27526ignoreE - _ZN39_INTERNAL_935bf4fd_4_k_cu_5a4bf9e6_27524cuda3std3__45__cpo5beginE)
_ZN39_INTERNAL_935bf4fd_4_k_cu_5a4bf9e6_27524cuda3std3__45__cpo5beginE:
	.zero		1
	.type		_ZN39_INTERNAL_935bf4fd_4_k_cu_5a4bf9e6_27524cuda3std3__441_GLOBAL__N__935bf4fd_4_k_cu_5a4bf9e6_27526ignoreE,@object
	.size		_ZN39_INTERNAL_935bf4fd_4_k_cu_5a4bf9e6_27524cuda3std3__441_GLOBAL__N__935bf4fd_4_k_cu_5a4bf9e6_27526ignoreE,(_ZN39_INTERNAL_935bf4fd_4_k_cu_5a4bf9e6_27524cute7productE - _ZN39_INTERNAL_935bf4fd_4_k_cu_5a4bf9e6_27524cuda3std3__441_GLOBAL__N__935bf4fd_4_k_cu_5a4bf9e6_27526ignoreE)
_ZN39_INTERNAL_935bf4fd_4_k_cu_5a4bf9e6_27524cuda3std3__441_GLOBAL__N__935bf4fd_4_k_cu_5a4bf9e6_27526ignoreE:
	.zero		1
	.type		_ZN39_INTERNAL_935bf4fd_4_k_cu_5a4bf9e6_27524cute7productE,@object
	.size		_ZN39_INTERNAL_935bf4fd_4_k_cu_5a4bf9e6_27524cute7productE,(_ZN39_INTERNAL_935bf4fd_4_k_cu_5a4bf9e6_27524cuda3std3__45__cpo3endE - _ZN39_INTERNAL_935bf4fd_4_k_cu_5a4bf9e6_27524cute7productE)
_ZN39_INTERNAL_935bf4fd_4_k_cu_5a4bf9e6_27524cute7productE:
	.zero		1
	.type		_ZN39_INTERNAL_935bf4fd_4_k_cu_5a4bf9e6_27524cuda3std3__45__cpo3endE,@object
	.size		_ZN39_INTERNAL_935bf4fd_4_k_cu_5a4bf9e6_27524cuda3std3__45__cpo3endE,(_ZN39_INTERNAL_935bf4fd_4_k_cu_5a4bf9e6_27524cuda3std3__419piecewise_constructE - _ZN39_INTERNAL_935bf4fd_4_k_cu_5a4bf9e6_27524cuda3std3__45__cpo3endE)
_ZN39_INTERNAL_935bf4fd_4_k_cu_5a4bf9e6_27524cuda3std3__45__cpo3endE:
	.zero		1
	.type		_ZN39_INTERNAL_935bf4fd_4_k_cu_5a4bf9e6_27524cuda3std3__419piecewise_constructE,@object
	.size		_ZN39_INTERNAL_935bf4fd_4_k_cu_5a4bf9e6_27524cuda3std3__419piecewise_constructE,(_ZN39_INTERNAL_935bf4fd_4_k_cu_5a4bf9e6_27524cuda3std3__45__cpo4cendE - _ZN39_INTERNAL_935bf4fd_4_k_cu_5a4bf9e6_27524cuda3std3__419piecewise_constructE)
_ZN39_INTERNAL_935bf4fd_4_k_cu_5a4bf9e6_27524cuda3std3__419piecewise_constructE:
	.zero		1
	.type		_ZN39_INTERNAL_935bf4fd_4_k_cu_5a4bf9e6_27524cuda3std3__45__cpo4cendE,@object
	.size		_ZN39_INTERNAL_935bf4fd_4_k_cu_5a4bf9e6_27524cuda3std3__45__cpo4cendE,(_ZN39_INTERNAL_935bf4fd_4_k_cu_5a4bf9e6_27524cuda3std6ranges3__45__cpo4swapE - _ZN39_INTERNAL_935bf4fd_4_k_cu_5a4bf9e6_27524cuda3std3__45__cpo4cendE)
_ZN39_INTERNAL_935bf4fd_4_k_cu_5a4bf9e6_27524cuda3std3__45__cpo4cendE:
	.zero		1
	.type		_ZN39_INTERNAL_935bf4fd_4_k_cu_5a4bf9e6_27524cuda3std6ranges3__45__cpo4swapE,@object
	.size		_ZN39_INTERNAL_935bf4fd_4_k_cu_5a4bf9e6_27524cuda3std6ranges3__45__cpo4swapE,(.L_9 - _ZN39_INTERNAL_935bf4fd_4_k_cu_5a4bf9e6_27524cuda3std6ranges3__45__cpo4swapE)
_ZN39_INTERNAL_935bf4fd_4_k_cu_5a4bf9e6_27524cuda3std6ranges3__45__cpo4swapE:
	.zero		1
.L_9:


//--------------------- .nv.constant0._ZN7cutlass13device_kernelINS_4fmha6kernel28FmhaKernelTmaWarpSpecializedINS1_10collective30FmhaMainloopTmaWarpSpecializedINS_6half_tEffN4cute5tupleIJNS7_1CILi128EEESA_NS9_ILi224EEEEEENS8_IJiNS9_ILi1EEENS8_IJiiEEEEEESF_SF_NS4_12CausalFusionEJEEENS4_15FmhaFwdEpilogueIS6_fNS8_IJNS9_ILi64EEESB_SA_EEEEENS2_23IndividualTileSchedulerEJEEEEEvNT_6ParamsE --------------------------
	.section	.nv.constant0._ZN7cutlass13device_kernelINS_4fmha6kernel28FmhaKernelTmaWarpSpecializedINS1_10collective30FmhaMainloopTmaWarpSpecializedINS_6half_tEffN4cute5tupleIJNS7_1CILi128EEESA_NS9_ILi224EEEEEENS8_IJiNS9_ILi1EEENS8_IJiiEEEEEESF_SF_NS4_12CausalFusionEJEEENS4_15FmhaFwdEpilogueIS6_fNS8_IJNS9_ILi64EEESB_SA_EEEEENS2_23IndividualTileSchedulerEJEEEEEvNT_6ParamsE,"a",@progbits
	.sectionflags	@""
	.align	4
.nv.constant0._ZN7cutlass13device_kernelINS_4fmha6kernel28FmhaKernelTmaWarpSpecializedINS1_10collective30FmhaMainloopTmaWarpSpecializedINS_6half_tEffN4cute5tupleIJNS7_1CILi128EEESA_NS9_ILi224EEEEEENS8_IJiNS9_ILi1EEENS8_IJiiEEEEEESF_SF_NS4_12CausalFusionEJEEENS4_15FmhaFwdEpilogueIS6_fNS8_IJNS9_ILi64EEESB_SA_EEEEENS2_23IndividualTileSchedulerEJEEEEEvNT_6ParamsE:
	.zero		2688


//--------------------- SYMBOLS --------------------------

	.type		.nv.reservedSmem.offset0,@object
	.size		.nv.reservedSmem.offset0,0x4
	.type		__assertfail,@function
